//
// Generated by NVIDIA NVVM Compiler
//
// Compiler Build ID: CL-36424714
// Cuda compilation tools, release 13.0, V13.0.88
// Based on NVVM 20.0.0
//

.version 9.0
.target sm_100
.address_size 64

	// .globl	_Z34floyd_warshall_block_kernel_phase1iiPi
// _ZZ34floyd_warshall_block_kernel_phase1iiPiE1C has been demoted
// _ZZ34floyd_warshall_block_kernel_phase2iiPiE1A has been demoted
// _ZZ34floyd_warshall_block_kernel_phase2iiPiE1B has been demoted
// _ZZ34floyd_warshall_block_kernel_phase2iiPiE1C has been demoted
// _ZZ34floyd_warshall_block_kernel_phase3iiPiE1A has been demoted
// _ZZ34floyd_warshall_block_kernel_phase3iiPiE1B has been demoted
// _ZZ34floyd_warshall_block_kernel_phase3iiPiE1C has been demoted
// _ZZ18block_fw_p1_kernelPiiiE12shared_block has been demoted
// _ZZ18block_fw_p2_kernelPiiiE15shared_block_ik has been demoted
// _ZZ18block_fw_p2_kernelPiiiE15shared_block_kk has been demoted
// _ZZ18block_fw_p2_kernelPiiiE16shared_block_nkk has been demoted
// _ZZ18block_fw_p3_kernelPiiiE15shared_block_ij has been demoted
// _ZZ18block_fw_p3_kernelPiiiE15shared_block_ik has been demoted
// _ZZ18block_fw_p3_kernelPiiiE15shared_block_kj has been demoted

.visible .entry _Z34floyd_warshall_block_kernel_phase1iiPi(
	.param .u32 _Z34floyd_warshall_block_kernel_phase1iiPi_param_0,
	.param .u32 _Z34floyd_warshall_block_kernel_phase1iiPi_param_1,
	.param .u64 .ptr .align 1 _Z34floyd_warshall_block_kernel_phase1iiPi_param_2
)
{
	.reg .pred 	%p<17>;
	.reg .b32 	%r<84>;
	.reg .b64 	%rd<5>;
	// demoted variable
	.shared .align 4 .b8 _ZZ34floyd_warshall_block_kernel_phase1iiPiE1C[1024];
	ld.param.u32 	%r20, [_Z34floyd_warshall_block_kernel_phase1iiPi_param_0];
	ld.param.u32 	%r21, [_Z34floyd_warshall_block_kernel_phase1iiPi_param_1];
	ld.param.u64 	%rd2, [_Z34floyd_warshall_block_kernel_phase1iiPi_param_2];
	cvta.to.global.u64 	%rd3, %rd2;
	mov.u32 	%r22, %tid.y;
	mov.u32 	%r23, %tid.x;
	bar.sync 	0;
	shl.b32 	%r24, %r21, 4;
	add.s32 	%r25, %r24, %r22;
	add.s32 	%r26, %r24, %r23;
	mad.lo.s32 	%r27, %r25, %r20, %r26;
	mul.wide.u32 	%rd4, %r27, 4;
	add.s64 	%rd1, %rd3, %rd4;
	ld.global.u32 	%r28, [%rd1];
	shl.b32 	%r29, %r22, 4;
	add.s32 	%r30, %r29, %r23;
	shl.b32 	%r31, %r30, 2;
	mov.u32 	%r32, _ZZ34floyd_warshall_block_kernel_phase1iiPiE1C;
	add.s32 	%r1, %r32, %r31;
	st.shared.u32 	[%r1], %r28;
	bar.sync 	0;
	shl.b32 	%r33, %r22, 6;
	add.s32 	%r2, %r32, %r33;
	ld.shared.u32 	%r34, [%r2];
	shl.b32 	%r35, %r23, 2;
	add.s32 	%r3, %r32, %r35;
	ld.shared.u32 	%r36, [%r3];
	add.s32 	%r4, %r36, %r34;
	ld.shared.u32 	%r37, [%r1];
	setp.le.s32 	%p1, %r37, %r4;
	@%p1 bra 	$L__BB0_2;
	st.shared.u32 	[%r1], %r4;
$L__BB0_2:
	bar.sync 	0;
	ld.shared.u32 	%r38, [%r2+4];
	ld.shared.u32 	%r39, [%r3+64];
	add.s32 	%r5, %r39, %r38;
	ld.shared.u32 	%r40, [%r1];
	setp.le.s32 	%p2, %r40, %r5;
	@%p2 bra 	$L__BB0_4;
	st.shared.u32 	[%r1], %r5;
$L__BB0_4:
	bar.sync 	0;
	ld.shared.u32 	%r41, [%r2+8];
	ld.shared.u32 	%r42, [%r3+128];
	add.s32 	%r6, %r42, %r41;
	ld.shared.u32 	%r43, [%r1];
	setp.le.s32 	%p3, %r43, %r6;
	@%p3 bra 	$L__BB0_6;
	st.shared.u32 	[%r1], %r6;
$L__BB0_6:
	bar.sync 	0;
	ld.shared.u32 	%r44, [%r2+12];
	ld.shared.u32 	%r45, [%r3+192];
	add.s32 	%r7, %r45, %r44;
	ld.shared.u32 	%r46, [%r1];
	setp.le.s32 	%p4, %r46, %r7;
	@%p4 bra 	$L__BB0_8;
	st.shared.u32 	[%r1], %r7;
$L__BB0_8:
	bar.sync 	0;
	ld.shared.u32 	%r47, [%r2+16];
	ld.shared.u32 	%r48, [%r3+256];
	add.s32 	%r8, %r48, %r47;
	ld.shared.u32 	%r49, [%r1];
	setp.le.s32 	%p5, %r49, %r8;
	@%p5 bra 	$L__BB0_10;
	st.shared.u32 	[%r1], %r8;
$L__BB0_10:
	bar.sync 	0;
	ld.shared.u32 	%r50, [%r2+20];
	ld.shared.u32 	%r51, [%r3+320];
	add.s32 	%r9, %r51, %r50;
	ld.shared.u32 	%r52, [%r1];
	setp.le.s32 	%p6, %r52, %r9;
	@%p6 bra 	$L__BB0_12;
	st.shared.u32 	[%r1], %r9;
$L__BB0_12:
	bar.sync 	0;
	ld.shared.u32 	%r53, [%r2+24];
	ld.shared.u32 	%r54, [%r3+384];
	add.s32 	%r10, %r54, %r53;
	ld.shared.u32 	%r55, [%r1];
	setp.le.s32 	%p7, %r55, %r10;
	@%p7 bra 	$L__BB0_14;
	st.shared.u32 	[%r1], %r10;
$L__BB0_14:
	bar.sync 	0;
	ld.shared.u32 	%r56, [%r2+28];
	ld.shared.u32 	%r57, [%r3+448];
	add.s32 	%r11, %r57, %r56;
	ld.shared.u32 	%r58, [%r1];
	setp.le.s32 	%p8, %r58, %r11;
	@%p8 bra 	$L__BB0_16;
	st.shared.u32 	[%r1], %r11;
$L__BB0_16:
	bar.sync 	0;
	ld.shared.u32 	%r59, [%r2+32];
	ld.shared.u32 	%r60, [%r3+512];
	add.s32 	%r12, %r60, %r59;
	ld.shared.u32 	%r61, [%r1];
	setp.le.s32 	%p9, %r61, %r12;
	@%p9 bra 	$L__BB0_18;
	st.shared.u32 	[%r1], %r12;
$L__BB0_18:
	bar.sync 	0;
	ld.shared.u32 	%r62, [%r2+36];
	ld.shared.u32 	%r63, [%r3+576];
	add.s32 	%r13, %r63, %r62;
	ld.shared.u32 	%r64, [%r1];
	setp.le.s32 	%p10, %r64, %r13;
	@%p10 bra 	$L__BB0_20;
	st.shared.u32 	[%r1], %r13;
$L__BB0_20:
	bar.sync 	0;
	ld.shared.u32 	%r65, [%r2+40];
	ld.shared.u32 	%r66, [%r3+640];
	add.s32 	%r14, %r66, %r65;
	ld.shared.u32 	%r67, [%r1];
	setp.le.s32 	%p11, %r67, %r14;
	@%p11 bra 	$L__BB0_22;
	st.shared.u32 	[%r1], %r14;
$L__BB0_22:
	bar.sync 	0;
	ld.shared.u32 	%r68, [%r2+44];
	ld.shared.u32 	%r69, [%r3+704];
	add.s32 	%r15, %r69, %r68;
	ld.shared.u32 	%r70, [%r1];
	setp.le.s32 	%p12, %r70, %r15;
	@%p12 bra 	$L__BB0_24;
	st.shared.u32 	[%r1], %r15;
$L__BB0_24:
	bar.sync 	0;
	ld.shared.u32 	%r71, [%r2+48];
	ld.shared.u32 	%r72, [%r3+768];
	add.s32 	%r16, %r72, %r71;
	ld.shared.u32 	%r73, [%r1];
	setp.le.s32 	%p13, %r73, %r16;
	@%p13 bra 	$L__BB0_26;
	st.shared.u32 	[%r1], %r16;
$L__BB0_26:
	bar.sync 	0;
	ld.shared.u32 	%r74, [%r2+52];
	ld.shared.u32 	%r75, [%r3+832];
	add.s32 	%r17, %r75, %r74;
	ld.shared.u32 	%r76, [%r1];
	setp.le.s32 	%p14, %r76, %r17;
	@%p14 bra 	$L__BB0_28;
	st.shared.u32 	[%r1], %r17;
$L__BB0_28:
	bar.sync 	0;
	ld.shared.u32 	%r77, [%r2+56];
	ld.shared.u32 	%r78, [%r3+896];
	add.s32 	%r18, %r78, %r77;
	ld.shared.u32 	%r79, [%r1];
	setp.le.s32 	%p15, %r79, %r18;
	@%p15 bra 	$L__BB0_30;
	st.shared.u32 	[%r1], %r18;
$L__BB0_30:
	bar.sync 	0;
	ld.shared.u32 	%r80, [%r2+60];
	ld.shared.u32 	%r81, [%r3+960];
	add.s32 	%r19, %r81, %r80;
	ld.shared.u32 	%r82, [%r1];
	setp.le.s32 	%p16, %r82, %r19;
	@%p16 bra 	$L__BB0_32;
	st.shared.u32 	[%r1], %r19;
$L__BB0_32:
	bar.sync 	0;
	bar.sync 	0;
	ld.shared.u32 	%r83, [%r1];
	st.global.u32 	[%rd1], %r83;
	ret;

}
	// .globl	_Z34floyd_warshall_block_kernel_phase2iiPi
.visible .entry _Z34floyd_warshall_block_kernel_phase2iiPi(
	.param .u32 _Z34floyd_warshall_block_kernel_phase2iiPi_param_0,
	.param .u32 _Z34floyd_warshall_block_kernel_phase2iiPi_param_1,
	.param .u64 .ptr .align 1 _Z34floyd_warshall_block_kernel_phase2iiPi_param_2
)
{
	.reg .pred 	%p<34>;
	.reg .b32 	%r<171>;
	.reg .b64 	%rd<9>;
	// demoted variable
	.shared .align 4 .b8 _ZZ34floyd_warshall_block_kernel_phase2iiPiE1A[1024];
	// demoted variable
	.shared .align 4 .b8 _ZZ34floyd_warshall_block_kernel_phase2iiPiE1B[1024];
	// demoted variable
	.shared .align 4 .b8 _ZZ34floyd_warshall_block_kernel_phase2iiPiE1C[1024];
	ld.param.u32 	%r45, [_Z34floyd_warshall_block_kernel_phase2iiPi_param_0];
	ld.param.u32 	%r46, [_Z34floyd_warshall_block_kernel_phase2iiPi_param_1];
	ld.param.u64 	%rd5, [_Z34floyd_warshall_block_kernel_phase2iiPi_param_2];
	cvta.to.global.u64 	%rd1, %rd5;
	mov.u32 	%r1, %ctaid.x;
	setp.eq.s32 	%p1, %r1, %r46;
	@%p1 bra 	$L__BB1_66;
	mov.u32 	%r2, %tid.x;
	mov.u32 	%r47, %tid.y;
	bar.sync 	0;
	shl.b32 	%r3, %r1, 4;
	shl.b32 	%r48, %r46, 4;
	mul.lo.s32 	%r49, %r45, %r47;
	mad.lo.s32 	%r50, %r45, %r3, %r2;
	add.s32 	%r51, %r50, %r49;
	add.s32 	%r52, %r51, %r48;
	mul.wide.u32 	%rd6, %r52, 4;
	add.s64 	%rd2, %rd1, %rd6;
	ld.global.u32 	%r53, [%rd2];
	shl.b32 	%r4, %r47, 4;
	add.s32 	%r5, %r4, %r2;
	shl.b32 	%r54, %r5, 2;
	mov.u32 	%r55, _ZZ34floyd_warshall_block_kernel_phase2iiPiE1C;
	add.s32 	%r6, %r55, %r54;
	st.shared.u32 	[%r6], %r53;
	mul.lo.s32 	%r7, %r48, %r45;
	add.s32 	%r8, %r49, %r2;
	add.s32 	%r56, %r8, %r48;
	add.s32 	%r57, %r56, %r7;
	mul.wide.u32 	%rd7, %r57, 4;
	add.s64 	%rd3, %rd1, %rd7;
	ld.global.u32 	%r58, [%rd3];
	mov.u32 	%r59, _ZZ34floyd_warshall_block_kernel_phase2iiPiE1B;
	add.s32 	%r60, %r59, %r54;
	st.shared.u32 	[%r60], %r58;
	bar.sync 	0;
	shl.b32 	%r61, %r47, 6;
	add.s32 	%r9, %r55, %r61;
	ld.shared.u32 	%r62, [%r9];
	shl.b32 	%r63, %r2, 2;
	add.s32 	%r10, %r59, %r63;
	ld.shared.u32 	%r64, [%r10];
	add.s32 	%r11, %r64, %r62;
	ld.shared.u32 	%r65, [%r6];
	setp.le.s32 	%p2, %r65, %r11;
	@%p2 bra 	$L__BB1_3;
	st.shared.u32 	[%r6], %r11;
$L__BB1_3:
	bar.sync 	0;
	ld.shared.u32 	%r66, [%r9+4];
	ld.shared.u32 	%r67, [%r10+64];
	add.s32 	%r12, %r67, %r66;
	ld.shared.u32 	%r68, [%r6];
	setp.le.s32 	%p3, %r68, %r12;
	@%p3 bra 	$L__BB1_5;
	st.shared.u32 	[%r6], %r12;
$L__BB1_5:
	bar.sync 	0;
	ld.shared.u32 	%r69, [%r9+8];
	ld.shared.u32 	%r70, [%r10+128];
	add.s32 	%r13, %r70, %r69;
	ld.shared.u32 	%r71, [%r6];
	setp.le.s32 	%p4, %r71, %r13;
	@%p4 bra 	$L__BB1_7;
	st.shared.u32 	[%r6], %r13;
$L__BB1_7:
	bar.sync 	0;
	ld.shared.u32 	%r72, [%r9+12];
	ld.shared.u32 	%r73, [%r10+192];
	add.s32 	%r14, %r73, %r72;
	ld.shared.u32 	%r74, [%r6];
	setp.le.s32 	%p5, %r74, %r14;
	@%p5 bra 	$L__BB1_9;
	st.shared.u32 	[%r6], %r14;
$L__BB1_9:
	bar.sync 	0;
	ld.shared.u32 	%r75, [%r9+16];
	ld.shared.u32 	%r76, [%r10+256];
	add.s32 	%r15, %r76, %r75;
	ld.shared.u32 	%r77, [%r6];
	setp.le.s32 	%p6, %r77, %r15;
	@%p6 bra 	$L__BB1_11;
	st.shared.u32 	[%r6], %r15;
$L__BB1_11:
	bar.sync 	0;
	ld.shared.u32 	%r78, [%r9+20];
	ld.shared.u32 	%r79, [%r10+320];
	add.s32 	%r16, %r79, %r78;
	ld.shared.u32 	%r80, [%r6];
	setp.le.s32 	%p7, %r80, %r16;
	@%p7 bra 	$L__BB1_13;
	st.shared.u32 	[%r6], %r16;
$L__BB1_13:
	bar.sync 	0;
	ld.shared.u32 	%r81, [%r9+24];
	ld.shared.u32 	%r82, [%r10+384];
	add.s32 	%r17, %r82, %r81;
	ld.shared.u32 	%r83, [%r6];
	setp.le.s32 	%p8, %r83, %r17;
	@%p8 bra 	$L__BB1_15;
	st.shared.u32 	[%r6], %r17;
$L__BB1_15:
	bar.sync 	0;
	ld.shared.u32 	%r84, [%r9+28];
	ld.shared.u32 	%r85, [%r10+448];
	add.s32 	%r18, %r85, %r84;
	ld.shared.u32 	%r86, [%r6];
	setp.le.s32 	%p9, %r86, %r18;
	@%p9 bra 	$L__BB1_17;
	st.shared.u32 	[%r6], %r18;
$L__BB1_17:
	bar.sync 	0;
	ld.shared.u32 	%r87, [%r9+32];
	ld.shared.u32 	%r88, [%r10+512];
	add.s32 	%r19, %r88, %r87;
	ld.shared.u32 	%r89, [%r6];
	setp.le.s32 	%p10, %r89, %r19;
	@%p10 bra 	$L__BB1_19;
	st.shared.u32 	[%r6], %r19;
$L__BB1_19:
	bar.sync 	0;
	ld.shared.u32 	%r90, [%r9+36];
	ld.shared.u32 	%r91, [%r10+576];
	add.s32 	%r20, %r91, %r90;
	ld.shared.u32 	%r92, [%r6];
	setp.le.s32 	%p11, %r92, %r20;
	@%p11 bra 	$L__BB1_21;
	st.shared.u32 	[%r6], %r20;
$L__BB1_21:
	bar.sync 	0;
	ld.shared.u32 	%r93, [%r9+40];
	ld.shared.u32 	%r94, [%r10+640];
	add.s32 	%r21, %r94, %r93;
	ld.shared.u32 	%r95, [%r6];
	setp.le.s32 	%p12, %r95, %r21;
	@%p12 bra 	$L__BB1_23;
	st.shared.u32 	[%r6], %r21;
$L__BB1_23:
	bar.sync 	0;
	ld.shared.u32 	%r96, [%r9+44];
	ld.shared.u32 	%r97, [%r10+704];
	add.s32 	%r22, %r97, %r96;
	ld.shared.u32 	%r98, [%r6];
	setp.le.s32 	%p13, %r98, %r22;
	@%p13 bra 	$L__BB1_25;
	st.shared.u32 	[%r6], %r22;
$L__BB1_25:
	bar.sync 	0;
	ld.shared.u32 	%r99, [%r9+48];
	ld.shared.u32 	%r100, [%r10+768];
	add.s32 	%r23, %r100, %r99;
	ld.shared.u32 	%r101, [%r6];
	setp.le.s32 	%p14, %r101, %r23;
	@%p14 bra 	$L__BB1_27;
	st.shared.u32 	[%r6], %r23;
$L__BB1_27:
	bar.sync 	0;
	ld.shared.u32 	%r102, [%r9+52];
	ld.shared.u32 	%r103, [%r10+832];
	add.s32 	%r24, %r103, %r102;
	ld.shared.u32 	%r104, [%r6];
	setp.le.s32 	%p15, %r104, %r24;
	@%p15 bra 	$L__BB1_29;
	st.shared.u32 	[%r6], %r24;
$L__BB1_29:
	bar.sync 	0;
	ld.shared.u32 	%r105, [%r9+56];
	ld.shared.u32 	%r106, [%r10+896];
	add.s32 	%r25, %r106, %r105;
	ld.shared.u32 	%r107, [%r6];
	setp.le.s32 	%p16, %r107, %r25;
	@%p16 bra 	$L__BB1_31;
	st.shared.u32 	[%r6], %r25;
$L__BB1_31:
	bar.sync 	0;
	ld.shared.u32 	%r108, [%r9+60];
	ld.shared.u32 	%r109, [%r10+960];
	add.s32 	%r26, %r109, %r108;
	ld.shared.u32 	%r110, [%r6];
	setp.le.s32 	%p17, %r110, %r26;
	@%p17 bra 	$L__BB1_33;
	st.shared.u32 	[%r6], %r26;
$L__BB1_33:
	bar.sync 	0;
	bar.sync 	0;
	ld.shared.u32 	%r111, [%r6];
	st.global.u32 	[%rd2], %r111;
	add.s32 	%r112, %r8, %r3;
	add.s32 	%r113, %r112, %r7;
	mul.wide.u32 	%rd8, %r113, 4;
	add.s64 	%rd4, %rd1, %rd8;
	ld.global.u32 	%r114, [%rd4];
	st.shared.u32 	[%r6], %r114;
	ld.global.u32 	%r115, [%rd3];
	mov.u32 	%r117, _ZZ34floyd_warshall_block_kernel_phase2iiPiE1A;
	add.s32 	%r118, %r117, %r54;
	st.shared.u32 	[%r118], %r115;
	bar.sync 	0;
	shl.b32 	%r119, %r4, 2;
	add.s32 	%r27, %r117, %r119;
	ld.shared.u32 	%r120, [%r27];
	add.s32 	%r28, %r55, %r63;
	ld.shared.u32 	%r123, [%r28];
	add.s32 	%r29, %r123, %r120;
	ld.shared.u32 	%r124, [%r6];
	setp.le.s32 	%p18, %r124, %r29;
	@%p18 bra 	$L__BB1_35;
	st.shared.u32 	[%r6], %r29;
$L__BB1_35:
	bar.sync 	0;
	ld.shared.u32 	%r125, [%r27+4];
	ld.shared.u32 	%r126, [%r28+64];
	add.s32 	%r30, %r126, %r125;
	ld.shared.u32 	%r127, [%r6];
	setp.le.s32 	%p19, %r127, %r30;
	@%p19 bra 	$L__BB1_37;
	st.shared.u32 	[%r6], %r30;
$L__BB1_37:
	bar.sync 	0;
	ld.shared.u32 	%r128, [%r27+8];
	ld.shared.u32 	%r129, [%r28+128];
	add.s32 	%r31, %r129, %r128;
	ld.shared.u32 	%r130, [%r6];
	setp.le.s32 	%p20, %r130, %r31;
	@%p20 bra 	$L__BB1_39;
	st.shared.u32 	[%r6], %r31;
$L__BB1_39:
	bar.sync 	0;
	ld.shared.u32 	%r131, [%r27+12];
	ld.shared.u32 	%r132, [%r28+192];
	add.s32 	%r32, %r132, %r131;
	ld.shared.u32 	%r133, [%r6];
	setp.le.s32 	%p21, %r133, %r32;
	@%p21 bra 	$L__BB1_41;
	st.shared.u32 	[%r6], %r32;
$L__BB1_41:
	bar.sync 	0;
	ld.shared.u32 	%r134, [%r27+16];
	ld.shared.u32 	%r135, [%r28+256];
	add.s32 	%r33, %r135, %r134;
	ld.shared.u32 	%r136, [%r6];
	setp.le.s32 	%p22, %r136, %r33;
	@%p22 bra 	$L__BB1_43;
	st.shared.u32 	[%r6], %r33;
$L__BB1_43:
	bar.sync 	0;
	ld.shared.u32 	%r137, [%r27+20];
	ld.shared.u32 	%r138, [%r28+320];
	add.s32 	%r34, %r138, %r137;
	ld.shared.u32 	%r139, [%r6];
	setp.le.s32 	%p23, %r139, %r34;
	@%p23 bra 	$L__BB1_45;
	st.shared.u32 	[%r6], %r34;
$L__BB1_45:
	bar.sync 	0;
	ld.shared.u32 	%r140, [%r27+24];
	ld.shared.u32 	%r141, [%r28+384];
	add.s32 	%r35, %r141, %r140;
	ld.shared.u32 	%r142, [%r6];
	setp.le.s32 	%p24, %r142, %r35;
	@%p24 bra 	$L__BB1_47;
	st.shared.u32 	[%r6], %r35;
$L__BB1_47:
	bar.sync 	0;
	ld.shared.u32 	%r143, [%r27+28];
	ld.shared.u32 	%r144, [%r28+448];
	add.s32 	%r36, %r144, %r143;
	ld.shared.u32 	%r145, [%r6];
	setp.le.s32 	%p25, %r145, %r36;
	@%p25 bra 	$L__BB1_49;
	st.shared.u32 	[%r6], %r36;
$L__BB1_49:
	bar.sync 	0;
	ld.shared.u32 	%r146, [%r27+32];
	ld.shared.u32 	%r147, [%r28+512];
	add.s32 	%r37, %r147, %r146;
	ld.shared.u32 	%r148, [%r6];
	setp.le.s32 	%p26, %r148, %r37;
	@%p26 bra 	$L__BB1_51;
	st.shared.u32 	[%r6], %r37;
$L__BB1_51:
	bar.sync 	0;
	ld.shared.u32 	%r149, [%r27+36];
	ld.shared.u32 	%r150, [%r28+576];
	add.s32 	%r38, %r150, %r149;
	ld.shared.u32 	%r151, [%r6];
	setp.le.s32 	%p27, %r151, %r38;
	@%p27 bra 	$L__BB1_53;
	st.shared.u32 	[%r6], %r38;
$L__BB1_53:
	bar.sync 	0;
	ld.shared.u32 	%r152, [%r27+40];
	ld.shared.u32 	%r153, [%r28+640];
	add.s32 	%r39, %r153, %r152;
	ld.shared.u32 	%r154, [%r6];
	setp.le.s32 	%p28, %r154, %r39;
	@%p28 bra 	$L__BB1_55;
	st.shared.u32 	[%r6], %r39;
$L__BB1_55:
	bar.sync 	0;
	ld.shared.u32 	%r155, [%r27+44];
	ld.shared.u32 	%r156, [%r28+704];
	add.s32 	%r40, %r156, %r155;
	ld.shared.u32 	%r157, [%r6];
	setp.le.s32 	%p29, %r157, %r40;
	@%p29 bra 	$L__BB1_57;
	st.shared.u32 	[%r6], %r40;
$L__BB1_57:
	bar.sync 	0;
	ld.shared.u32 	%r158, [%r27+48];
	ld.shared.u32 	%r159, [%r28+768];
	add.s32 	%r41, %r159, %r158;
	ld.shared.u32 	%r160, [%r6];
	setp.le.s32 	%p30, %r160, %r41;
	@%p30 bra 	$L__BB1_59;
	st.shared.u32 	[%r6], %r41;
$L__BB1_59:
	bar.sync 	0;
	ld.shared.u32 	%r161, [%r27+52];
	ld.shared.u32 	%r162, [%r28+832];
	add.s32 	%r42, %r162, %r161;
	ld.shared.u32 	%r163, [%r6];
	setp.le.s32 	%p31, %r163, %r42;
	@%p31 bra 	$L__BB1_61;
	st.shared.u32 	[%r6], %r42;
$L__BB1_61:
	bar.sync 	0;
	ld.shared.u32 	%r164, [%r27+56];
	ld.shared.u32 	%r165, [%r28+896];
	add.s32 	%r43, %r165, %r164;
	ld.shared.u32 	%r166, [%r6];
	setp.le.s32 	%p32, %r166, %r43;
	@%p32 bra 	$L__BB1_63;
	st.shared.u32 	[%r6], %r43;
$L__BB1_63:
	bar.sync 	0;
	ld.shared.u32 	%r167, [%r27+60];
	ld.shared.u32 	%r168, [%r28+960];
	add.s32 	%r44, %r168, %r167;
	ld.shared.u32 	%r169, [%r6];
	setp.le.s32 	%p33, %r169, %r44;
	@%p33 bra 	$L__BB1_65;
	st.shared.u32 	[%r6], %r44;
$L__BB1_65:
	bar.sync 	0;
	bar.sync 	0;
	ld.shared.u32 	%r170, [%r6];
	st.global.u32 	[%rd4], %r170;
$L__BB1_66:
	ret;

}
	// .globl	_Z34floyd_warshall_block_kernel_phase3iiPi
.visible .entry _Z34floyd_warshall_block_kernel_phase3iiPi(
	.param .u32 _Z34floyd_warshall_block_kernel_phase3iiPi_param_0,
	.param .u32 _Z34floyd_warshall_block_kernel_phase3iiPi_param_1,
	.param .u64 .ptr .align 1 _Z34floyd_warshall_block_kernel_phase3iiPi_param_2
)
{
	.reg .pred 	%p<20>;
	.reg .b32 	%r<100>;
	.reg .b64 	%rd<9>;
	// demoted variable
	.shared .align 4 .b8 _ZZ34floyd_warshall_block_kernel_phase3iiPiE1A[1024];
	// demoted variable
	.shared .align 4 .b8 _ZZ34floyd_warshall_block_kernel_phase3iiPiE1B[1024];
	// demoted variable
	.shared .align 4 .b8 _ZZ34floyd_warshall_block_kernel_phase3iiPiE1C[1024];
	ld.param.u32 	%r22, [_Z34floyd_warshall_block_kernel_phase3iiPi_param_0];
	ld.param.u32 	%r23, [_Z34floyd_warshall_block_kernel_phase3iiPi_param_1];
	ld.param.u64 	%rd2, [_Z34floyd_warshall_block_kernel_phase3iiPi_param_2];
	mov.u32 	%r1, %ctaid.x;
	mov.u32 	%r2, %ctaid.y;
	setp.eq.s32 	%p1, %r2, %r23;
	setp.eq.s32 	%p2, %r1, %r23;
	and.pred  	%p3, %p1, %p2;
	@%p3 bra 	$L__BB2_34;
	cvta.to.global.u64 	%rd3, %rd2;
	mov.u32 	%r24, %tid.x;
	mov.u32 	%r25, %tid.y;
	bar.sync 	0;
	mul.lo.s32 	%r26, %r2, %r22;
	shl.b32 	%r27, %r26, 4;
	shl.b32 	%r28, %r1, 4;
	mul.lo.s32 	%r29, %r22, %r25;
	add.s32 	%r30, %r28, %r24;
	add.s32 	%r31, %r30, %r29;
	add.s32 	%r32, %r31, %r27;
	mul.wide.u32 	%rd4, %r32, 4;
	add.s64 	%rd1, %rd3, %rd4;
	ld.global.u32 	%r33, [%rd1];
	shl.b32 	%r34, %r25, 4;
	add.s32 	%r35, %r34, %r24;
	shl.b32 	%r36, %r35, 2;
	mov.u32 	%r37, _ZZ34floyd_warshall_block_kernel_phase3iiPiE1C;
	add.s32 	%r3, %r37, %r36;
	st.shared.u32 	[%r3], %r33;
	shl.b32 	%r38, %r23, 4;
	add.s32 	%r39, %r27, %r24;
	add.s32 	%r40, %r39, %r29;
	add.s32 	%r41, %r40, %r38;
	mul.wide.u32 	%rd5, %r41, 4;
	add.s64 	%rd6, %rd3, %rd5;
	ld.global.u32 	%r42, [%rd6];
	mov.u32 	%r43, _ZZ34floyd_warshall_block_kernel_phase3iiPiE1A;
	add.s32 	%r44, %r43, %r36;
	st.shared.u32 	[%r44], %r42;
	mad.lo.s32 	%r45, %r38, %r22, %r31;
	mul.wide.u32 	%rd7, %r45, 4;
	add.s64 	%rd8, %rd3, %rd7;
	ld.global.u32 	%r46, [%rd8];
	mov.u32 	%r47, _ZZ34floyd_warshall_block_kernel_phase3iiPiE1B;
	add.s32 	%r48, %r47, %r36;
	st.shared.u32 	[%r48], %r46;
	bar.sync 	0;
	shl.b32 	%r49, %r25, 6;
	add.s32 	%r4, %r43, %r49;
	ld.shared.u32 	%r50, [%r4];
	shl.b32 	%r51, %r24, 2;
	add.s32 	%r5, %r47, %r51;
	ld.shared.u32 	%r52, [%r5];
	add.s32 	%r6, %r52, %r50;
	ld.shared.u32 	%r53, [%r3];
	setp.le.s32 	%p4, %r53, %r6;
	@%p4 bra 	$L__BB2_3;
	st.shared.u32 	[%r3], %r6;
$L__BB2_3:
	bar.sync 	0;
	ld.shared.u32 	%r54, [%r4+4];
	ld.shared.u32 	%r55, [%r5+64];
	add.s32 	%r7, %r55, %r54;
	ld.shared.u32 	%r56, [%r3];
	setp.le.s32 	%p5, %r56, %r7;
	@%p5 bra 	$L__BB2_5;
	st.shared.u32 	[%r3], %r7;
$L__BB2_5:
	bar.sync 	0;
	ld.shared.u32 	%r57, [%r4+8];
	ld.shared.u32 	%r58, [%r5+128];
	add.s32 	%r8, %r58, %r57;
	ld.shared.u32 	%r59, [%r3];
	setp.le.s32 	%p6, %r59, %r8;
	@%p6 bra 	$L__BB2_7;
	st.shared.u32 	[%r3], %r8;
$L__BB2_7:
	bar.sync 	0;
	ld.shared.u32 	%r60, [%r4+12];
	ld.shared.u32 	%r61, [%r5+192];
	add.s32 	%r9, %r61, %r60;
	ld.shared.u32 	%r62, [%r3];
	setp.le.s32 	%p7, %r62, %r9;
	@%p7 bra 	$L__BB2_9;
	st.shared.u32 	[%r3], %r9;
$L__BB2_9:
	bar.sync 	0;
	ld.shared.u32 	%r63, [%r4+16];
	ld.shared.u32 	%r64, [%r5+256];
	add.s32 	%r10, %r64, %r63;
	ld.shared.u32 	%r65, [%r3];
	setp.le.s32 	%p8, %r65, %r10;
	@%p8 bra 	$L__BB2_11;
	st.shared.u32 	[%r3], %r10;
$L__BB2_11:
	bar.sync 	0;
	ld.shared.u32 	%r66, [%r4+20];
	ld.shared.u32 	%r67, [%r5+320];
	add.s32 	%r11, %r67, %r66;
	ld.shared.u32 	%r68, [%r3];
	setp.le.s32 	%p9, %r68, %r11;
	@%p9 bra 	$L__BB2_13;
	st.shared.u32 	[%r3], %r11;
$L__BB2_13:
	bar.sync 	0;
	ld.shared.u32 	%r69, [%r4+24];
	ld.shared.u32 	%r70, [%r5+384];
	add.s32 	%r12, %r70, %r69;
	ld.shared.u32 	%r71, [%r3];
	setp.le.s32 	%p10, %r71, %r12;
	@%p10 bra 	$L__BB2_15;
	st.shared.u32 	[%r3], %r12;
$L__BB2_15:
	bar.sync 	0;
	ld.shared.u32 	%r72, [%r4+28];
	ld.shared.u32 	%r73, [%r5+448];
	add.s32 	%r13, %r73, %r72;
	ld.shared.u32 	%r74, [%r3];
	setp.le.s32 	%p11, %r74, %r13;
	@%p11 bra 	$L__BB2_17;
	st.shared.u32 	[%r3], %r13;
$L__BB2_17:
	bar.sync 	0;
	ld.shared.u32 	%r75, [%r4+32];
	ld.shared.u32 	%r76, [%r5+512];
	add.s32 	%r14, %r76, %r75;
	ld.shared.u32 	%r77, [%r3];
	setp.le.s32 	%p12, %r77, %r14;
	@%p12 bra 	$L__BB2_19;
	st.shared.u32 	[%r3], %r14;
$L__BB2_19:
	bar.sync 	0;
	ld.shared.u32 	%r78, [%r4+36];
	ld.shared.u32 	%r79, [%r5+576];
	add.s32 	%r15, %r79, %r78;
	ld.shared.u32 	%r80, [%r3];
	setp.le.s32 	%p13, %r80, %r15;
	@%p13 bra 	$L__BB2_21;
	st.shared.u32 	[%r3], %r15;
$L__BB2_21:
	bar.sync 	0;
	ld.shared.u32 	%r81, [%r4+40];
	ld.shared.u32 	%r82, [%r5+640];
	add.s32 	%r16, %r82, %r81;
	ld.shared.u32 	%r83, [%r3];
	setp.le.s32 	%p14, %r83, %r16;
	@%p14 bra 	$L__BB2_23;
	st.shared.u32 	[%r3], %r16;
$L__BB2_23:
	bar.sync 	0;
	ld.shared.u32 	%r84, [%r4+44];
	ld.shared.u32 	%r85, [%r5+704];
	add.s32 	%r17, %r85, %r84;
	ld.shared.u32 	%r86, [%r3];
	setp.le.s32 	%p15, %r86, %r17;
	@%p15 bra 	$L__BB2_25;
	st.shared.u32 	[%r3], %r17;
$L__BB2_25:
	bar.sync 	0;
	ld.shared.u32 	%r87, [%r4+48];
	ld.shared.u32 	%r88, [%r5+768];
	add.s32 	%r18, %r88, %r87;
	ld.shared.u32 	%r89, [%r3];
	setp.le.s32 	%p16, %r89, %r18;
	@%p16 bra 	$L__BB2_27;
	st.shared.u32 	[%r3], %r18;
$L__BB2_27:
	bar.sync 	0;
	ld.shared.u32 	%r90, [%r4+52];
	ld.shared.u32 	%r91, [%r5+832];
	add.s32 	%r19, %r91, %r90;
	ld.shared.u32 	%r92, [%r3];
	setp.le.s32 	%p17, %r92, %r19;
	@%p17 bra 	$L__BB2_29;
	st.shared.u32 	[%r3], %r19;
$L__BB2_29:
	bar.sync 	0;
	ld.shared.u32 	%r93, [%r4+56];
	ld.shared.u32 	%r94, [%r5+896];
	add.s32 	%r20, %r94, %r93;
	ld.shared.u32 	%r95, [%r3];
	setp.le.s32 	%p18, %r95, %r20;
	@%p18 bra 	$L__BB2_31;
	st.shared.u32 	[%r3], %r20;
$L__BB2_31:
	bar.sync 	0;
	ld.shared.u32 	%r96, [%r4+60];
	ld.shared.u32 	%r97, [%r5+960];
	add.s32 	%r21, %r97, %r96;
	ld.shared.u32 	%r98, [%r3];
	setp.le.s32 	%p19, %r98, %r21;
	@%p19 bra 	$L__BB2_33;
	st.shared.u32 	[%r3], %r21;
$L__BB2_33:
	bar.sync 	0;
	bar.sync 	0;
	ld.shared.u32 	%r99, [%r3];
	st.global.u32 	[%rd1], %r99;
$L__BB2_34:
	ret;

}
	// .globl	_Z18block_fw_p1_kernelPiii
.visible .entry _Z18block_fw_p1_kernelPiii(
	.param .u64 .ptr .align 1 _Z18block_fw_p1_kernelPiii_param_0,
	.param .u32 _Z18block_fw_p1_kernelPiii_param_1,
	.param .u32 _Z18block_fw_p1_kernelPiii_param_2
)
{
	.reg .pred 	%p<17>;
	.reg .b32 	%r<84>;
	.reg .b64 	%rd<5>;
	// demoted variable
	.shared .align 4 .b8 _ZZ18block_fw_p1_kernelPiiiE12shared_block[1024];
	ld.param.u64 	%rd2, [_Z18block_fw_p1_kernelPiii_param_0];
	ld.param.u32 	%r20, [_Z18block_fw_p1_kernelPiii_param_1];
	ld.param.u32 	%r21, [_Z18block_fw_p1_kernelPiii_param_2];
	cvta.to.global.u64 	%rd3, %rd2;
	bar.sync 	0;
	shl.b32 	%r22, %r20, 4;
	mov.u32 	%r23, %tid.y;
	mov.u32 	%r24, %tid.x;
	add.s32 	%r25, %r22, %r23;
	add.s32 	%r26, %r22, %r24;
	mad.lo.s32 	%r27, %r25, %r21, %r26;
	mul.wide.s32 	%rd4, %r27, 4;
	add.s64 	%rd1, %rd3, %rd4;
	ld.global.u32 	%r28, [%rd1];
	shl.b32 	%r29, %r23, 4;
	add.s32 	%r30, %r29, %r24;
	shl.b32 	%r31, %r30, 2;
	mov.u32 	%r32, _ZZ18block_fw_p1_kernelPiiiE12shared_block;
	add.s32 	%r1, %r32, %r31;
	st.shared.u32 	[%r1], %r28;
	bar.sync 	0;
	shl.b32 	%r33, %r23, 6;
	add.s32 	%r2, %r32, %r33;
	ld.shared.u32 	%r34, [%r2];
	shl.b32 	%r35, %r24, 2;
	add.s32 	%r3, %r32, %r35;
	ld.shared.u32 	%r36, [%r3];
	add.s32 	%r4, %r36, %r34;
	ld.shared.u32 	%r37, [%r1];
	setp.le.s32 	%p1, %r37, %r4;
	@%p1 bra 	$L__BB3_2;
	st.shared.u32 	[%r1], %r4;
$L__BB3_2:
	bar.sync 	0;
	ld.shared.u32 	%r38, [%r2+4];
	ld.shared.u32 	%r39, [%r3+64];
	add.s32 	%r5, %r39, %r38;
	ld.shared.u32 	%r40, [%r1];
	setp.le.s32 	%p2, %r40, %r5;
	@%p2 bra 	$L__BB3_4;
	st.shared.u32 	[%r1], %r5;
$L__BB3_4:
	bar.sync 	0;
	ld.shared.u32 	%r41, [%r2+8];
	ld.shared.u32 	%r42, [%r3+128];
	add.s32 	%r6, %r42, %r41;
	ld.shared.u32 	%r43, [%r1];
	setp.le.s32 	%p3, %r43, %r6;
	@%p3 bra 	$L__BB3_6;
	st.shared.u32 	[%r1], %r6;
$L__BB3_6:
	bar.sync 	0;
	ld.shared.u32 	%r44, [%r2+12];
	ld.shared.u32 	%r45, [%r3+192];
	add.s32 	%r7, %r45, %r44;
	ld.shared.u32 	%r46, [%r1];
	setp.le.s32 	%p4, %r46, %r7;
	@%p4 bra 	$L__BB3_8;
	st.shared.u32 	[%r1], %r7;
$L__BB3_8:
	bar.sync 	0;
	ld.shared.u32 	%r47, [%r2+16];
	ld.shared.u32 	%r48, [%r3+256];
	add.s32 	%r8, %r48, %r47;
	ld.shared.u32 	%r49, [%r1];
	setp.le.s32 	%p5, %r49, %r8;
	@%p5 bra 	$L__BB3_10;
	st.shared.u32 	[%r1], %r8;
$L__BB3_10:
	bar.sync 	0;
	ld.shared.u32 	%r50, [%r2+20];
	ld.shared.u32 	%r51, [%r3+320];
	add.s32 	%r9, %r51, %r50;
	ld.shared.u32 	%r52, [%r1];
	setp.le.s32 	%p6, %r52, %r9;
	@%p6 bra 	$L__BB3_12;
	st.shared.u32 	[%r1], %r9;
$L__BB3_12:
	bar.sync 	0;
	ld.shared.u32 	%r53, [%r2+24];
	ld.shared.u32 	%r54, [%r3+384];
	add.s32 	%r10, %r54, %r53;
	ld.shared.u32 	%r55, [%r1];
	setp.le.s32 	%p7, %r55, %r10;
	@%p7 bra 	$L__BB3_14;
	st.shared.u32 	[%r1], %r10;
$L__BB3_14:
	bar.sync 	0;
	ld.shared.u32 	%r56, [%r2+28];
	ld.shared.u32 	%r57, [%r3+448];
	add.s32 	%r11, %r57, %r56;
	ld.shared.u32 	%r58, [%r1];
	setp.le.s32 	%p8, %r58, %r11;
	@%p8 bra 	$L__BB3_16;
	st.shared.u32 	[%r1], %r11;
$L__BB3_16:
	bar.sync 	0;
	ld.shared.u32 	%r59, [%r2+32];
	ld.shared.u32 	%r60, [%r3+512];
	add.s32 	%r12, %r60, %r59;
	ld.shared.u32 	%r61, [%r1];
	setp.le.s32 	%p9, %r61, %r12;
	@%p9 bra 	$L__BB3_18;
	st.shared.u32 	[%r1], %r12;
$L__BB3_18:
	bar.sync 	0;
	ld.shared.u32 	%r62, [%r2+36];
	ld.shared.u32 	%r63, [%r3+576];
	add.s32 	%r13, %r63, %r62;
	ld.shared.u32 	%r64, [%r1];
	setp.le.s32 	%p10, %r64, %r13;
	@%p10 bra 	$L__BB3_20;
	st.shared.u32 	[%r1], %r13;
$L__BB3_20:
	bar.sync 	0;
	ld.shared.u32 	%r65, [%r2+40];
	ld.shared.u32 	%r66, [%r3+640];
	add.s32 	%r14, %r66, %r65;
	ld.shared.u32 	%r67, [%r1];
	setp.le.s32 	%p11, %r67, %r14;
	@%p11 bra 	$L__BB3_22;
	st.shared.u32 	[%r1], %r14;
$L__BB3_22:
	bar.sync 	0;
	ld.shared.u32 	%r68, [%r2+44];
	ld.shared.u32 	%r69, [%r3+704];
	add.s32 	%r15, %r69, %r68;
	ld.shared.u32 	%r70, [%r1];
	setp.le.s32 	%p12, %r70, %r15;
	@%p12 bra 	$L__BB3_24;
	st.shared.u32 	[%r1], %r15;
$L__BB3_24:
	bar.sync 	0;
	ld.shared.u32 	%r71, [%r2+48];
	ld.shared.u32 	%r72, [%r3+768];
	add.s32 	%r16, %r72, %r71;
	ld.shared.u32 	%r73, [%r1];
	setp.le.s32 	%p13, %r73, %r16;
	@%p13 bra 	$L__BB3_26;
	st.shared.u32 	[%r1], %r16;
$L__BB3_26:
	bar.sync 	0;
	ld.shared.u32 	%r74, [%r2+52];
	ld.shared.u32 	%r75, [%r3+832];
	add.s32 	%r17, %r75, %r74;
	ld.shared.u32 	%r76, [%r1];
	setp.le.s32 	%p14, %r76, %r17;
	@%p14 bra 	$L__BB3_28;
	st.shared.u32 	[%r1], %r17;
$L__BB3_28:
	bar.sync 	0;
	ld.shared.u32 	%r77, [%r2+56];
	ld.shared.u32 	%r78, [%r3+896];
	add.s32 	%r18, %r78, %r77;
	ld.shared.u32 	%r79, [%r1];
	setp.le.s32 	%p15, %r79, %r18;
	@%p15 bra 	$L__BB3_30;
	st.shared.u32 	[%r1], %r18;
$L__BB3_30:
	bar.sync 	0;
	ld.shared.u32 	%r80, [%r2+60];
	ld.shared.u32 	%r81, [%r3+960];
	add.s32 	%r19, %r81, %r80;
	ld.shared.u32 	%r82, [%r1];
	setp.le.s32 	%p16, %r82, %r19;
	@%p16 bra 	$L__BB3_32;
	st.shared.u32 	[%r1], %r19;
$L__BB3_32:
	bar.sync 	0;
	bar.sync 	0;
	ld.shared.u32 	%r83, [%r1];
	st.global.u32 	[%rd1], %r83;
	ret;

}
	// .globl	_Z18block_fw_p2_kernelPiii
.visible .entry _Z18block_fw_p2_kernelPiii(
	.param .u64 .ptr .align 1 _Z18block_fw_p2_kernelPiii_param_0,
	.param .u32 _Z18block_fw_p2_kernelPiii_param_1,
	.param .u32 _Z18block_fw_p2_kernelPiii_param_2
)
{
	.reg .pred 	%p<34>;
	.reg .b32 	%r<171>;
	.reg .b64 	%rd<9>;
	// demoted variable
	.shared .align 4 .b8 _ZZ18block_fw_p2_kernelPiiiE15shared_block_ik[1024];
	// demoted variable
	.shared .align 4 .b8 _ZZ18block_fw_p2_kernelPiiiE15shared_block_kk[1024];
	// demoted variable
	.shared .align 4 .b8 _ZZ18block_fw_p2_kernelPiiiE16shared_block_nkk[1024];
	ld.param.u64 	%rd5, [_Z18block_fw_p2_kernelPiii_param_0];
	ld.param.u32 	%r44, [_Z18block_fw_p2_kernelPiii_param_1];
	ld.param.u32 	%r45, [_Z18block_fw_p2_kernelPiii_param_2];
	cvta.to.global.u64 	%rd1, %rd5;
	mov.u32 	%r46, %ntid.x;
	setp.eq.s32 	%p1, %r46, %r44;
	@%p1 bra 	$L__BB4_66;
	bar.sync 	0;
	shl.b32 	%r47, %r44, 4;
	mul.lo.s32 	%r1, %r47, %r45;
	mov.u32 	%r48, %tid.y;
	mul.lo.s32 	%r2, %r45, %r48;
	mov.u32 	%r3, %tid.x;
	add.s32 	%r49, %r47, %r3;
	add.s32 	%r50, %r49, %r2;
	mov.u32 	%r51, %ctaid.x;
	shl.b32 	%r4, %r51, 4;
	add.s32 	%r52, %r50, %r1;
	mul.wide.s32 	%rd6, %r52, 4;
	add.s64 	%rd2, %rd1, %rd6;
	ld.global.u32 	%r53, [%rd2];
	shl.b32 	%r5, %r48, 4;
	add.s32 	%r6, %r5, %r3;
	shl.b32 	%r54, %r6, 2;
	mov.u32 	%r55, _ZZ18block_fw_p2_kernelPiiiE15shared_block_kk;
	add.s32 	%r56, %r55, %r54;
	st.shared.u32 	[%r56], %r53;
	mad.lo.s32 	%r57, %r45, %r4, %r50;
	mul.wide.s32 	%rd7, %r57, 4;
	add.s64 	%rd3, %rd1, %rd7;
	ld.global.u32 	%r58, [%rd3];
	mov.u32 	%r59, _ZZ18block_fw_p2_kernelPiiiE15shared_block_ik;
	add.s32 	%r7, %r59, %r54;
	st.shared.u32 	[%r7], %r58;
	bar.sync 	0;
	shl.b32 	%r60, %r48, 6;
	add.s32 	%r8, %r59, %r60;
	ld.shared.u32 	%r61, [%r8];
	shl.b32 	%r62, %r3, 2;
	add.s32 	%r9, %r55, %r62;
	ld.shared.u32 	%r63, [%r9];
	add.s32 	%r10, %r63, %r61;
	ld.shared.u32 	%r64, [%r7];
	setp.le.s32 	%p2, %r64, %r10;
	@%p2 bra 	$L__BB4_3;
	st.shared.u32 	[%r7], %r10;
$L__BB4_3:
	bar.sync 	0;
	ld.shared.u32 	%r65, [%r8+4];
	ld.shared.u32 	%r66, [%r9+64];
	add.s32 	%r11, %r66, %r65;
	ld.shared.u32 	%r67, [%r7];
	setp.le.s32 	%p3, %r67, %r11;
	@%p3 bra 	$L__BB4_5;
	st.shared.u32 	[%r7], %r11;
$L__BB4_5:
	bar.sync 	0;
	ld.shared.u32 	%r68, [%r8+8];
	ld.shared.u32 	%r69, [%r9+128];
	add.s32 	%r12, %r69, %r68;
	ld.shared.u32 	%r70, [%r7];
	setp.le.s32 	%p4, %r70, %r12;
	@%p4 bra 	$L__BB4_7;
	st.shared.u32 	[%r7], %r12;
$L__BB4_7:
	bar.sync 	0;
	ld.shared.u32 	%r71, [%r8+12];
	ld.shared.u32 	%r72, [%r9+192];
	add.s32 	%r13, %r72, %r71;
	ld.shared.u32 	%r73, [%r7];
	setp.le.s32 	%p5, %r73, %r13;
	@%p5 bra 	$L__BB4_9;
	st.shared.u32 	[%r7], %r13;
$L__BB4_9:
	bar.sync 	0;
	ld.shared.u32 	%r74, [%r8+16];
	ld.shared.u32 	%r75, [%r9+256];
	add.s32 	%r14, %r75, %r74;
	ld.shared.u32 	%r76, [%r7];
	setp.le.s32 	%p6, %r76, %r14;
	@%p6 bra 	$L__BB4_11;
	st.shared.u32 	[%r7], %r14;
$L__BB4_11:
	bar.sync 	0;
	ld.shared.u32 	%r77, [%r8+20];
	ld.shared.u32 	%r78, [%r9+320];
	add.s32 	%r15, %r78, %r77;
	ld.shared.u32 	%r79, [%r7];
	setp.le.s32 	%p7, %r79, %r15;
	@%p7 bra 	$L__BB4_13;
	st.shared.u32 	[%r7], %r15;
$L__BB4_13:
	bar.sync 	0;
	ld.shared.u32 	%r80, [%r8+24];
	ld.shared.u32 	%r81, [%r9+384];
	add.s32 	%r16, %r81, %r80;
	ld.shared.u32 	%r82, [%r7];
	setp.le.s32 	%p8, %r82, %r16;
	@%p8 bra 	$L__BB4_15;
	st.shared.u32 	[%r7], %r16;
$L__BB4_15:
	bar.sync 	0;
	ld.shared.u32 	%r83, [%r8+28];
	ld.shared.u32 	%r84, [%r9+448];
	add.s32 	%r17, %r84, %r83;
	ld.shared.u32 	%r85, [%r7];
	setp.le.s32 	%p9, %r85, %r17;
	@%p9 bra 	$L__BB4_17;
	st.shared.u32 	[%r7], %r17;
$L__BB4_17:
	bar.sync 	0;
	ld.shared.u32 	%r86, [%r8+32];
	ld.shared.u32 	%r87, [%r9+512];
	add.s32 	%r18, %r87, %r86;
	ld.shared.u32 	%r88, [%r7];
	setp.le.s32 	%p10, %r88, %r18;
	@%p10 bra 	$L__BB4_19;
	st.shared.u32 	[%r7], %r18;
$L__BB4_19:
	bar.sync 	0;
	ld.shared.u32 	%r89, [%r8+36];
	ld.shared.u32 	%r90, [%r9+576];
	add.s32 	%r19, %r90, %r89;
	ld.shared.u32 	%r91, [%r7];
	setp.le.s32 	%p11, %r91, %r19;
	@%p11 bra 	$L__BB4_21;
	st.shared.u32 	[%r7], %r19;
$L__BB4_21:
	bar.sync 	0;
	ld.shared.u32 	%r92, [%r8+40];
	ld.shared.u32 	%r93, [%r9+640];
	add.s32 	%r20, %r93, %r92;
	ld.shared.u32 	%r94, [%r7];
	setp.le.s32 	%p12, %r94, %r20;
	@%p12 bra 	$L__BB4_23;
	st.shared.u32 	[%r7], %r20;
$L__BB4_23:
	bar.sync 	0;
	ld.shared.u32 	%r95, [%r8+44];
	ld.shared.u32 	%r96, [%r9+704];
	add.s32 	%r21, %r96, %r95;
	ld.shared.u32 	%r97, [%r7];
	setp.le.s32 	%p13, %r97, %r21;
	@%p13 bra 	$L__BB4_25;
	st.shared.u32 	[%r7], %r21;
$L__BB4_25:
	bar.sync 	0;
	ld.shared.u32 	%r98, [%r8+48];
	ld.shared.u32 	%r99, [%r9+768];
	add.s32 	%r22, %r99, %r98;
	ld.shared.u32 	%r100, [%r7];
	setp.le.s32 	%p14, %r100, %r22;
	@%p14 bra 	$L__BB4_27;
	st.shared.u32 	[%r7], %r22;
$L__BB4_27:
	bar.sync 	0;
	ld.shared.u32 	%r101, [%r8+52];
	ld.shared.u32 	%r102, [%r9+832];
	add.s32 	%r23, %r102, %r101;
	ld.shared.u32 	%r103, [%r7];
	setp.le.s32 	%p15, %r103, %r23;
	@%p15 bra 	$L__BB4_29;
	st.shared.u32 	[%r7], %r23;
$L__BB4_29:
	bar.sync 	0;
	ld.shared.u32 	%r104, [%r8+56];
	ld.shared.u32 	%r105, [%r9+896];
	add.s32 	%r24, %r105, %r104;
	ld.shared.u32 	%r106, [%r7];
	setp.le.s32 	%p16, %r106, %r24;
	@%p16 bra 	$L__BB4_31;
	st.shared.u32 	[%r7], %r24;
$L__BB4_31:
	bar.sync 	0;
	ld.shared.u32 	%r107, [%r8+60];
	ld.shared.u32 	%r108, [%r9+960];
	add.s32 	%r25, %r108, %r107;
	ld.shared.u32 	%r109, [%r7];
	setp.le.s32 	%p17, %r109, %r25;
	@%p17 bra 	$L__BB4_33;
	st.shared.u32 	[%r7], %r25;
$L__BB4_33:
	bar.sync 	0;
	bar.sync 	0;
	ld.shared.u32 	%r110, [%r7];
	st.global.u32 	[%rd3], %r110;
	ld.global.u32 	%r111, [%rd2];
	mov.u32 	%r113, _ZZ18block_fw_p2_kernelPiiiE16shared_block_nkk;
	add.s32 	%r114, %r113, %r54;
	st.shared.u32 	[%r114], %r111;
	add.s32 	%r115, %r4, %r3;
	add.s32 	%r116, %r115, %r2;
	add.s32 	%r117, %r116, %r1;
	mul.wide.s32 	%rd8, %r117, 4;
	add.s64 	%rd4, %rd1, %rd8;
	ld.global.u32 	%r118, [%rd4];
	st.shared.u32 	[%r7], %r118;
	bar.sync 	0;
	shl.b32 	%r119, %r5, 2;
	add.s32 	%r26, %r113, %r119;
	ld.shared.u32 	%r120, [%r26];
	add.s32 	%r27, %r59, %r62;
	ld.shared.u32 	%r123, [%r27];
	add.s32 	%r28, %r123, %r120;
	ld.shared.u32 	%r124, [%r7];
	setp.le.s32 	%p18, %r124, %r28;
	@%p18 bra 	$L__BB4_35;
	st.shared.u32 	[%r7], %r28;
$L__BB4_35:
	bar.sync 	0;
	ld.shared.u32 	%r125, [%r26+4];
	ld.shared.u32 	%r126, [%r27+64];
	add.s32 	%r29, %r126, %r125;
	ld.shared.u32 	%r127, [%r7];
	setp.le.s32 	%p19, %r127, %r29;
	@%p19 bra 	$L__BB4_37;
	st.shared.u32 	[%r7], %r29;
$L__BB4_37:
	bar.sync 	0;
	ld.shared.u32 	%r128, [%r26+8];
	ld.shared.u32 	%r129, [%r27+128];
	add.s32 	%r30, %r129, %r128;
	ld.shared.u32 	%r130, [%r7];
	setp.le.s32 	%p20, %r130, %r30;
	@%p20 bra 	$L__BB4_39;
	st.shared.u32 	[%r7], %r30;
$L__BB4_39:
	bar.sync 	0;
	ld.shared.u32 	%r131, [%r26+12];
	ld.shared.u32 	%r132, [%r27+192];
	add.s32 	%r31, %r132, %r131;
	ld.shared.u32 	%r133, [%r7];
	setp.le.s32 	%p21, %r133, %r31;
	@%p21 bra 	$L__BB4_41;
	st.shared.u32 	[%r7], %r31;
$L__BB4_41:
	bar.sync 	0;
	ld.shared.u32 	%r134, [%r26+16];
	ld.shared.u32 	%r135, [%r27+256];
	add.s32 	%r32, %r135, %r134;
	ld.shared.u32 	%r136, [%r7];
	setp.le.s32 	%p22, %r136, %r32;
	@%p22 bra 	$L__BB4_43;
	st.shared.u32 	[%r7], %r32;
$L__BB4_43:
	bar.sync 	0;
	ld.shared.u32 	%r137, [%r26+20];
	ld.shared.u32 	%r138, [%r27+320];
	add.s32 	%r33, %r138, %r137;
	ld.shared.u32 	%r139, [%r7];
	setp.le.s32 	%p23, %r139, %r33;
	@%p23 bra 	$L__BB4_45;
	st.shared.u32 	[%r7], %r33;
$L__BB4_45:
	bar.sync 	0;
	ld.shared.u32 	%r140, [%r26+24];
	ld.shared.u32 	%r141, [%r27+384];
	add.s32 	%r34, %r141, %r140;
	ld.shared.u32 	%r142, [%r7];
	setp.le.s32 	%p24, %r142, %r34;
	@%p24 bra 	$L__BB4_47;
	st.shared.u32 	[%r7], %r34;
$L__BB4_47:
	bar.sync 	0;
	ld.shared.u32 	%r143, [%r26+28];
	ld.shared.u32 	%r144, [%r27+448];
	add.s32 	%r35, %r144, %r143;
	ld.shared.u32 	%r145, [%r7];
	setp.le.s32 	%p25, %r145, %r35;
	@%p25 bra 	$L__BB4_49;
	st.shared.u32 	[%r7], %r35;
$L__BB4_49:
	bar.sync 	0;
	ld.shared.u32 	%r146, [%r26+32];
	ld.shared.u32 	%r147, [%r27+512];
	add.s32 	%r36, %r147, %r146;
	ld.shared.u32 	%r148, [%r7];
	setp.le.s32 	%p26, %r148, %r36;
	@%p26 bra 	$L__BB4_51;
	st.shared.u32 	[%r7], %r36;
$L__BB4_51:
	bar.sync 	0;
	ld.shared.u32 	%r149, [%r26+36];
	ld.shared.u32 	%r150, [%r27+576];
	add.s32 	%r37, %r150, %r149;
	ld.shared.u32 	%r151, [%r7];
	setp.le.s32 	%p27, %r151, %r37;
	@%p27 bra 	$L__BB4_53;
	st.shared.u32 	[%r7], %r37;
$L__BB4_53:
	bar.sync 	0;
	ld.shared.u32 	%r152, [%r26+40];
	ld.shared.u32 	%r153, [%r27+640];
	add.s32 	%r38, %r153, %r152;
	ld.shared.u32 	%r154, [%r7];
	setp.le.s32 	%p28, %r154, %r38;
	@%p28 bra 	$L__BB4_55;
	st.shared.u32 	[%r7], %r38;
$L__BB4_55:
	bar.sync 	0;
	ld.shared.u32 	%r155, [%r26+44];
	ld.shared.u32 	%r156, [%r27+704];
	add.s32 	%r39, %r156, %r155;
	ld.shared.u32 	%r157, [%r7];
	setp.le.s32 	%p29, %r157, %r39;
	@%p29 bra 	$L__BB4_57;
	st.shared.u32 	[%r7], %r39;
$L__BB4_57:
	bar.sync 	0;
	ld.shared.u32 	%r158, [%r26+48];
	ld.shared.u32 	%r159, [%r27+768];
	add.s32 	%r40, %r159, %r158;
	ld.shared.u32 	%r160, [%r7];
	setp.le.s32 	%p30, %r160, %r40;
	@%p30 bra 	$L__BB4_59;
	st.shared.u32 	[%r7], %r40;
$L__BB4_59:
	bar.sync 	0;
	ld.shared.u32 	%r161, [%r26+52];
	ld.shared.u32 	%r162, [%r27+832];
	add.s32 	%r41, %r162, %r161;
	ld.shared.u32 	%r163, [%r7];
	setp.le.s32 	%p31, %r163, %r41;
	@%p31 bra 	$L__BB4_61;
	st.shared.u32 	[%r7], %r41;
$L__BB4_61:
	bar.sync 	0;
	ld.shared.u32 	%r164, [%r26+56];
	ld.shared.u32 	%r165, [%r27+896];
	add.s32 	%r42, %r165, %r164;
	ld.shared.u32 	%r166, [%r7];
	setp.le.s32 	%p32, %r166, %r42;
	@%p32 bra 	$L__BB4_63;
	st.shared.u32 	[%r7], %r42;
$L__BB4_63:
	bar.sync 	0;
	ld.shared.u32 	%r167, [%r26+60];
	ld.shared.u32 	%r168, [%r27+960];
	add.s32 	%r43, %r168, %r167;
	ld.shared.u32 	%r169, [%r7];
	setp.le.s32 	%p33, %r169, %r43;
	@%p33 bra 	$L__BB4_65;
	st.shared.u32 	[%r7], %r43;
$L__BB4_65:
	bar.sync 	0;
	bar.sync 	0;
	ld.shared.u32 	%r170, [%r7];
	st.global.u32 	[%rd4], %r170;
$L__BB4_66:
	ret;

}
	// .globl	_Z18block_fw_p3_kernelPiii
.visible .entry _Z18block_fw_p3_kernelPiii(
	.param .u64 .ptr .align 1 _Z18block_fw_p3_kernelPiii_param_0,
	.param .u32 _Z18block_fw_p3_kernelPiii_param_1,
	.param .u32 _Z18block_fw_p3_kernelPiii_param_2
)
{
	.reg .pred 	%p<20>;
	.reg .b32 	%r<100>;
	.reg .b64 	%rd<9>;
	// demoted variable
	.shared .align 4 .b8 _ZZ18block_fw_p3_kernelPiiiE15shared_block_ij[1024];
	// demoted variable
	.shared .align 4 .b8 _ZZ18block_fw_p3_kernelPiiiE15shared_block_ik[1024];
	// demoted variable
	.shared .align 4 .b8 _ZZ18block_fw_p3_kernelPiiiE15shared_block_kj[1024];
	ld.param.u64 	%rd2, [_Z18block_fw_p3_kernelPiii_param_0];
	ld.param.u32 	%r22, [_Z18block_fw_p3_kernelPiii_param_1];
	ld.param.u32 	%r23, [_Z18block_fw_p3_kernelPiii_param_2];
	mov.u32 	%r1, %ctaid.x;
	setp.eq.s32 	%p1, %r1, %r22;
	mov.u32 	%r2, %ctaid.y;
	setp.eq.s32 	%p2, %r2, %r22;
	and.pred  	%p3, %p1, %p2;
	@%p3 bra 	$L__BB5_34;
	cvta.to.global.u64 	%rd3, %rd2;
	bar.sync 	0;
	mul.lo.s32 	%r24, %r2, %r23;
	shl.b32 	%r25, %r24, 4;
	shl.b32 	%r26, %r22, 4;
	shl.b32 	%r27, %r1, 4;
	mov.u32 	%r28, %tid.y;
	mul.lo.s32 	%r29, %r23, %r28;
	mov.u32 	%r30, %tid.x;
	add.s32 	%r31, %r27, %r30;
	add.s32 	%r32, %r31, %r29;
	add.s32 	%r33, %r32, %r25;
	mul.wide.s32 	%rd4, %r33, 4;
	add.s64 	%rd1, %rd3, %rd4;
	ld.global.u32 	%r34, [%rd1];
	shl.b32 	%r35, %r28, 4;
	add.s32 	%r36, %r35, %r30;
	shl.b32 	%r37, %r36, 2;
	mov.u32 	%r38, _ZZ18block_fw_p3_kernelPiiiE15shared_block_ij;
	add.s32 	%r3, %r38, %r37;
	st.shared.u32 	[%r3], %r34;
	add.s32 	%r39, %r26, %r30;
	add.s32 	%r40, %r39, %r29;
	add.s32 	%r41, %r40, %r25;
	mul.wide.s32 	%rd5, %r41, 4;
	add.s64 	%rd6, %rd3, %rd5;
	ld.global.u32 	%r42, [%rd6];
	mov.u32 	%r43, _ZZ18block_fw_p3_kernelPiiiE15shared_block_ik;
	add.s32 	%r44, %r43, %r37;
	st.shared.u32 	[%r44], %r42;
	mad.lo.s32 	%r45, %r26, %r23, %r32;
	mul.wide.s32 	%rd7, %r45, 4;
	add.s64 	%rd8, %rd3, %rd7;
	ld.global.u32 	%r46, [%rd8];
	mov.u32 	%r47, _ZZ18block_fw_p3_kernelPiiiE15shared_block_kj;
	add.s32 	%r48, %r47, %r37;
	st.shared.u32 	[%r48], %r46;
	bar.sync 	0;
	shl.b32 	%r49, %r28, 6;
	add.s32 	%r4, %r43, %r49;
	ld.shared.u32 	%r50, [%r4];
	shl.b32 	%r51, %r30, 2;
	add.s32 	%r5, %r47, %r51;
	ld.shared.u32 	%r52, [%r5];
	add.s32 	%r6, %r52, %r50;
	ld.shared.u32 	%r53, [%r3];
	setp.le.s32 	%p4, %r53, %r6;
	@%p4 bra 	$L__BB5_3;
	st.shared.u32 	[%r3], %r6;
$L__BB5_3:
	bar.sync 	0;
	ld.shared.u32 	%r54, [%r4+4];
	ld.shared.u32 	%r55, [%r5+64];
	add.s32 	%r7, %r55, %r54;
	ld.shared.u32 	%r56, [%r3];
	setp.le.s32 	%p5, %r56, %r7;
	@%p5 bra 	$L__BB5_5;
	st.shared.u32 	[%r3], %r7;
$L__BB5_5:
	bar.sync 	0;
	ld.shared.u32 	%r57, [%r4+8];
	ld.shared.u32 	%r58, [%r5+128];
	add.s32 	%r8, %r58, %r57;
	ld.shared.u32 	%r59, [%r3];
	setp.le.s32 	%p6, %r59, %r8;
	@%p6 bra 	$L__BB5_7;
	st.shared.u32 	[%r3], %r8;
$L__BB5_7:
	bar.sync 	0;
	ld.shared.u32 	%r60, [%r4+12];
	ld.shared.u32 	%r61, [%r5+192];
	add.s32 	%r9, %r61, %r60;
	ld.shared.u32 	%r62, [%r3];
	setp.le.s32 	%p7, %r62, %r9;
	@%p7 bra 	$L__BB5_9;
	st.shared.u32 	[%r3], %r9;
$L__BB5_9:
	bar.sync 	0;
	ld.shared.u32 	%r63, [%r4+16];
	ld.shared.u32 	%r64, [%r5+256];
	add.s32 	%r10, %r64, %r63;
	ld.shared.u32 	%r65, [%r3];
	setp.le.s32 	%p8, %r65, %r10;
	@%p8 bra 	$L__BB5_11;
	st.shared.u32 	[%r3], %r10;
$L__BB5_11:
	bar.sync 	0;
	ld.shared.u32 	%r66, [%r4+20];
	ld.shared.u32 	%r67, [%r5+320];
	add.s32 	%r11, %r67, %r66;
	ld.shared.u32 	%r68, [%r3];
	setp.le.s32 	%p9, %r68, %r11;
	@%p9 bra 	$L__BB5_13;
	st.shared.u32 	[%r3], %r11;
$L__BB5_13:
	bar.sync 	0;
	ld.shared.u32 	%r69, [%r4+24];
	ld.shared.u32 	%r70, [%r5+384];
	add.s32 	%r12, %r70, %r69;
	ld.shared.u32 	%r71, [%r3];
	setp.le.s32 	%p10, %r71, %r12;
	@%p10 bra 	$L__BB5_15;
	st.shared.u32 	[%r3], %r12;
$L__BB5_15:
	bar.sync 	0;
	ld.shared.u32 	%r72, [%r4+28];
	ld.shared.u32 	%r73, [%r5+448];
	add.s32 	%r13, %r73, %r72;
	ld.shared.u32 	%r74, [%r3];
	setp.le.s32 	%p11, %r74, %r13;
	@%p11 bra 	$L__BB5_17;
	st.shared.u32 	[%r3], %r13;
$L__BB5_17:
	bar.sync 	0;
	ld.shared.u32 	%r75, [%r4+32];
	ld.shared.u32 	%r76, [%r5+512];
	add.s32 	%r14, %r76, %r75;
	ld.shared.u32 	%r77, [%r3];
	setp.le.s32 	%p12, %r77, %r14;
	@%p12 bra 	$L__BB5_19;
	st.shared.u32 	[%r3], %r14;
$L__BB5_19:
	bar.sync 	0;
	ld.shared.u32 	%r78, [%r4+36];
	ld.shared.u32 	%r79, [%r5+576];
	add.s32 	%r15, %r79, %r78;
	ld.shared.u32 	%r80, [%r3];
	setp.le.s32 	%p13, %r80, %r15;
	@%p13 bra 	$L__BB5_21;
	st.shared.u32 	[%r3], %r15;
$L__BB5_21:
	bar.sync 	0;
	ld.shared.u32 	%r81, [%r4+40];
	ld.shared.u32 	%r82, [%r5+640];
	add.s32 	%r16, %r82, %r81;
	ld.shared.u32 	%r83, [%r3];
	setp.le.s32 	%p14, %r83, %r16;
	@%p14 bra 	$L__BB5_23;
	st.shared.u32 	[%r3], %r16;
$L__BB5_23:
	bar.sync 	0;
	ld.shared.u32 	%r84, [%r4+44];
	ld.shared.u32 	%r85, [%r5+704];
	add.s32 	%r17, %r85, %r84;
	ld.shared.u32 	%r86, [%r3];
	setp.le.s32 	%p15, %r86, %r17;
	@%p15 bra 	$L__BB5_25;
	st.shared.u32 	[%r3], %r17;
$L__BB5_25:
	bar.sync 	0;
	ld.shared.u32 	%r87, [%r4+48];
	ld.shared.u32 	%r88, [%r5+768];
	add.s32 	%r18, %r88, %r87;
	ld.shared.u32 	%r89, [%r3];
	setp.le.s32 	%p16, %r89, %r18;
	@%p16 bra 	$L__BB5_27;
	st.shared.u32 	[%r3], %r18;
$L__BB5_27:
	bar.sync 	0;
	ld.shared.u32 	%r90, [%r4+52];
	ld.shared.u32 	%r91, [%r5+832];
	add.s32 	%r19, %r91, %r90;
	ld.shared.u32 	%r92, [%r3];
	setp.le.s32 	%p17, %r92, %r19;
	@%p17 bra 	$L__BB5_29;
	st.shared.u32 	[%r3], %r19;
$L__BB5_29:
	bar.sync 	0;
	ld.shared.u32 	%r93, [%r4+56];
	ld.shared.u32 	%r94, [%r5+896];
	add.s32 	%r20, %r94, %r93;
	ld.shared.u32 	%r95, [%r3];
	setp.le.s32 	%p18, %r95, %r20;
	@%p18 bra 	$L__BB5_31;
	st.shared.u32 	[%r3], %r20;
$L__BB5_31:
	bar.sync 	0;
	ld.shared.u32 	%r96, [%r4+60];
	ld.shared.u32 	%r97, [%r5+960];
	add.s32 	%r21, %r97, %r96;
	ld.shared.u32 	%r98, [%r3];
	setp.le.s32 	%p19, %r98, %r21;
	@%p19 bra 	$L__BB5_33;
	st.shared.u32 	[%r3], %r21;
$L__BB5_33:
	bar.sync 	0;
	bar.sync 	0;
	ld.shared.u32 	%r99, [%r3];
	st.global.u32 	[%rd1], %r99;
$L__BB5_34:
	ret;

}


// ===== COMPILED SASS (sm_100) =====

	.target	sm_100

	.elftype	@"ET_EXEC"


//--------------------- .note.nv.tkinfo           --------------------------
	.section	.note.nv.tkinfo,"",@"SHT_NOTE"
	.sectionflags	@"SHF_NOTE_NV_TKINFO"
	.tkinfo
        /*0018*/ 	.word	0x00000002
        /*0030*/ 	.string	""
        /*0030*/ 	.string	"ptxas"
        /*0030*/ 	.string	"Cuda compilation tools, release 13.0, V13.0.88"
        /*0030*/ 	.string	"Build cuda_13.0.r13.0/compiler.36424714_0"
        /*0030*/ 	.string	"-arch sm_100 -m 64 "



//--------------------- .note.nv.cuinfo           --------------------------
	.section	.note.nv.cuinfo,"",@"SHT_NOTE"
	.sectionflags	@"SHF_NOTE_NV_CUINFO"
        /*0018*/ 	.short	0x0002
        /*001a*/ 	.short	0x0064
        /*001c*/ 	.short	0x0082
	.zero		2


//--------------------- .nv.info                  --------------------------
	.section	.nv.info,"",@"SHT_CUDA_INFO"
	.align	4


	//----- nvinfo : EIATTR_REGCOUNT
	.align		4
        /*0000*/ 	.byte	0x04, 0x2f
        /*0002*/ 	.short	(.L_1 - .L_0)
	.align		4
.L_0:
        /*0004*/ 	.word	index@(_Z34floyd_warshall_block_kernel_phase1iiPi)
        /*0008*/ 	.word	0x0000000e


	//----- nvinfo : EIATTR_FRAME_SIZE
	.align		4
.L_1:
        /*000c*/ 	.byte	0x04, 0x11
        /*000e*/ 	.short	(.L_3 - .L_2)
	.align		4
.L_2:
        /*0010*/ 	.word	index@(_Z34floyd_warshall_block_kernel_phase1iiPi)
        /*0014*/ 	.word	0x00000000


	//----- nvinfo : EIATTR_REGCOUNT
	.align		4
.L_3:
        /*0018*/ 	.byte	0x04, 0x2f
        /*001a*/ 	.short	(.L_5 - .L_4)
	.align		4
.L_4:
        /*001c*/ 	.word	index@(_Z34floyd_warshall_block_kernel_phase2iiPi)
        /*0020*/ 	.word	0x00000018


	//----- nvinfo : EIATTR_FRAME_SIZE
	.align		4
.L_5:
        /*0024*/ 	.byte	0x04, 0x11
        /*0026*/ 	.short	(.L_7 - .L_6)
	.align		4
.L_6:
        /*0028*/ 	.word	index@(_Z34floyd_warshall_block_kernel_phase2iiPi)
        /*002c*/ 	.word	0x00000000


	//----- nvinfo : EIATTR_REGCOUNT
	.align		4
.L_7:
        /*0030*/ 	.byte	0x04, 0x2f
        /*0032*/ 	.short	(.L_9 - .L_8)
	.align		4
.L_8:
        /*0034*/ 	.word	index@(_Z34floyd_warshall_block_kernel_phase3iiPi)
        /*0038*/ 	.word	0x00000010


	//----- nvinfo : EIATTR_FRAME_SIZE
	.align		4
.L_9:
        /*003c*/ 	.byte	0x04, 0x11
        /*003e*/ 	.short	(.L_11 - .L_10)
	.align		4
.L_10:
        /*0040*/ 	.word	index@(_Z34floyd_warshall_block_kernel_phase3iiPi)
        /*0044*/ 	.word	0x00000000


	//----- nvinfo : EIATTR_REGCOUNT
	.align		4
.L_11:
        /*0048*/ 	.byte	0x04, 0x2f
        /*004a*/ 	.short	(.L_13 - .L_12)
	.align		4
.L_12:
        /*004c*/ 	.word	index@(_Z18block_fw_p1_kernelPiii)
        /*0050*/ 	.word	0x0000000e


	//----- nvinfo : EIATTR_FRAME_SIZE
	.align		4
.L_13:
        /*0054*/ 	.byte	0x04, 0x11
        /*0056*/ 	.short	(.L_15 - .L_14)
	.align		4
.L_14:
        /*0058*/ 	.word	index@(_Z18block_fw_p1_kernelPiii)
        /*005c*/ 	.word	0x00000000


	//----- nvinfo : EIATTR_REGCOUNT
	.align		4
.L_15:
        /*0060*/ 	.byte	0x04, 0x2f
        /*0062*/ 	.short	(.L_17 - .L_16)
	.align		4
.L_16:
        /*0064*/ 	.word	index@(_Z18block_fw_p2_kernelPiii)
        /*0068*/ 	.word	0x00000017


	//----- nvinfo : EIATTR_FRAME_SIZE
	.align		4
.L_17:
        /*006c*/ 	.byte	0x04, 0x11
        /*006e*/ 	.short	(.L_19 - .L_18)
	.align		4
.L_18:
        /*0070*/ 	.word	index@(_Z18block_fw_p2_kernelPiii)
        /*0074*/ 	.word	0x00000000


	//----- nvinfo : EIATTR_REGCOUNT
	.align		4
.L_19:
        /*0078*/ 	.byte	0x04, 0x2f
        /*007a*/ 	.short	(.L_21 - .L_20)
	.align		4
.L_20:
        /*007c*/ 	.word	index@(_Z18block_fw_p3_kernelPiii)
        /*0080*/ 	.word	0x00000010


	//----- nvinfo : EIATTR_FRAME_SIZE
	.align		4
.L_21:
        /*0084*/ 	.byte	0x04, 0x11
        /*0086*/ 	.short	(.L_23 - .L_22)
	.align		4
.L_22:
        /*0088*/ 	.word	index@(_Z18block_fw_p3_kernelPiii)
        /*008c*/ 	.word	0x00000000


	//----- nvinfo : EIATTR_MIN_STACK_SIZE
	.align		4
.L_23:
        /*0090*/ 	.byte	0x04, 0x12
        /*0092*/ 	.short	(.L_25 - .L_24)
	.align		4
.L_24:
        /*0094*/ 	.word	index@(_Z18block_fw_p3_kernelPiii)
        /*0098*/ 	.word	0x00000000


	//----- nvinfo : EIATTR_MIN_STACK_SIZE
	.align		4
.L_25:
        /*009c*/ 	.byte	0x04, 0x12
        /*009e*/ 	.short	(.L_27 - .L_26)
	.align		4
.L_26:
        /*00a0*/ 	.word	index@(_Z18block_fw_p2_kernelPiii)
        /*00a4*/ 	.word	0x00000000


	//----- nvinfo : EIATTR_MIN_STACK_SIZE
	.align		4
.L_27:
        /*00a8*/ 	.byte	0x04, 0x12
        /*00aa*/ 	.short	(.L_29 - .L_28)
	.align		4
.L_28:
        /*00ac*/ 	.word	index@(_Z18block_fw_p1_kernelPiii)
        /*00b0*/ 	.word	0x00000000


	//----- nvinfo : EIATTR_MIN_STACK_SIZE
	.align		4
.L_29:
        /*00b4*/ 	.byte	0x04, 0x12
        /*00b6*/ 	.short	(.L_31 - .L_30)
	.align		4
.L_30:
        /*00b8*/ 	.word	index@(_Z34floyd_warshall_block_kernel_phase3iiPi)
        /*00bc*/ 	.word	0x00000000


	//----- nvinfo : EIATTR_MIN_STACK_SIZE
	.align		4
.L_31:
        /*00c0*/ 	.byte	0x04, 0x12
        /*00c2*/ 	.short	(.L_33 - .L_32)
	.align		4
.L_32:
        /*00c4*/ 	.word	index@(_Z34floyd_warshall_block_kernel_phase2iiPi)
        /*00c8*/ 	.word	0x00000000


	//----- nvinfo : EIATTR_MIN_STACK_SIZE
	.align		4
.L_33:
        /*00cc*/ 	.byte	0x04, 0x12
        /*00ce*/ 	.short	(.L_35 - .L_34)
	.align		4
.L_34:
        /*00d0*/ 	.word	index@(_Z34floyd_warshall_block_kernel_phase1iiPi)
        /*00d4*/ 	.word	0x00000000
.L_35:


//--------------------- .nv.compat                --------------------------
	.section	.nv.compat,"",@"SHT_CUDA_COMPAT_INFO"
	.align	4
        /*0000*/ 	.byte	0x02, 0x09, 0x00, 0x00, 0x02, 0x02, 0x01, 0x00, 0x02, 0x05, 0x05, 0x00, 0x03, 0x07, 0x01, 0x01
        /*0010*/ 	.byte	0x02, 0x03, 0x00, 0x00, 0x02, 0x06, 0x01, 0x00, 0x04, 0x0b, 0x08, 0x00, 0x09, 0x00, 0x00, 0x00
        /*0020*/ 	.byte	0x00, 0x00, 0x00, 0x00


//--------------------- .nv.info._Z18block_fw_p3_kernelPiii --------------------------
	.section	.nv.info._Z18block_fw_p3_kernelPiii,"",@"SHT_CUDA_INFO"
	.sectionflags	@""
	.align	4


	//----- nvinfo : EIATTR_CUDA_API_VERSION
	.align		4
        /*0000*/ 	.byte	0x04, 0x37
        /*0002*/ 	.short	(.L_37 - .L_36)
.L_36:
        /*0004*/ 	.word	0x00000082


	//----- nvinfo : EIATTR_KPARAM_INFO
	.align		4
.L_37:
        /*0008*/ 	.byte	0x04, 0x17
        /*000a*/ 	.short	(.L_39 - .L_38)
.L_38:
        /*000c*/ 	.word	0x00000000
        /*0010*/ 	.short	0x0002
        /*0012*/ 	.short	0x000c
        /*0014*/ 	.byte	0x00, 0xf0, 0x11, 0x00


	//----- nvinfo : EIATTR_KPARAM_INFO
	.align		4
.L_39:
        /*0018*/ 	.byte	0x04, 0x17
        /*001a*/ 	.short	(.L_41 - .L_40)
.L_40:
        /*001c*/ 	.word	0x00000000
        /*0020*/ 	.short	0x0001
        /*0022*/ 	.short	0x0008
        /*0024*/ 	.byte	0x00, 0xf0, 0x11, 0x00


	//----- nvinfo : EIATTR_KPARAM_INFO
	.align		4
.L_41:
        /*0028*/ 	.byte	0x04, 0x17
        /*002a*/ 	.short	(.L_43 - .L_42)
.L_42:
        /*002c*/ 	.word	0x00000000
        /*0030*/ 	.short	0x0000
        /*0032*/ 	.short	0x0000
        /*0034*/ 	.byte	0x00, 0xf5, 0x21, 0x00


	//----- nvinfo : EIATTR_SPARSE_MMA_MASK
	.align		4
.L_43:
        /*0038*/ 	.byte	0x03, 0x50
        /*003a*/ 	.short	0x0000


	//----- nvinfo : EIATTR_MAXREG_COUNT
	.align		4
        /*003c*/ 	.byte	0x03, 0x1b
        /*003e*/ 	.short	0x00ff


	//----- nvinfo : EIATTR_NUM_BARRIERS
	.align		4
        /*0040*/ 	.byte	0x02, 0x4c
        /*0042*/ 	.byte	0x01
	.zero		1


	//----- nvinfo : EIATTR_MERCURY_ISA_VERSION
	.align		4
        /*0044*/ 	.byte	0x03, 0x5f
        /*0046*/ 	.short	0x0101


	//----- nvinfo : EIATTR_VRC_CTA_INIT_COUNT
	.align		4
        /*0048*/ 	.byte	0x02, 0x4a
	.zero		1
	.zero		1


	//----- nvinfo : EIATTR_EXIT_INSTR_OFFSETS
	.align		4
        /*004c*/ 	.byte	0x04, 0x1c
        /*004e*/ 	.short	(.L_45 - .L_44)


	//   ....[0]....
.L_44:
        /*0050*/ 	.word	0x00000070


	//   ....[1]....
        /*0054*/ 	.word	0x00000a00


	//----- nvinfo : EIATTR_CBANK_PARAM_SIZE
	.align		4
.L_45:
        /*0058*/ 	.byte	0x03, 0x19
        /*005a*/ 	.short	0x0010


	//----- nvinfo : EIATTR_PARAM_CBANK
	.align		4
        /*005c*/ 	.byte	0x04, 0x0a
        /*005e*/ 	.short	(.L_47 - .L_46)
	.align		4
.L_46:
        /*0060*/ 	.word	index@(.nv.constant0._Z18block_fw_p3_kernelPiii)
        /*0064*/ 	.short	0x0380
        /*0066*/ 	.short	0x0010


	//----- nvinfo : EIATTR_SW_WAR
	.align		4
.L_47:
        /*0068*/ 	.byte	0x04, 0x36
        /*006a*/ 	.short	(.L_49 - .L_48)
.L_48:
        /*006c*/ 	.word	0x00000008
.L_49:


//--------------------- .nv.info._Z18block_fw_p2_kernelPiii --------------------------
	.section	.nv.info._Z18block_fw_p2_kernelPiii,"",@"SHT_CUDA_INFO"
	.sectionflags	@""
	.align	4


	//----- nvinfo : EIATTR_CUDA_API_VERSION
	.align		4
        /*0000*/ 	.byte	0x04, 0x37
        /*0002*/ 	.short	(.L_51 - .L_50)
.L_50:
        /*0004*/ 	.word	0x00000082


	//----- nvinfo : EIATTR_KPARAM_INFO
	.align		4
.L_51:
        /*0008*/ 	.byte	0x04, 0x17
        /*000a*/ 	.short	(.L_53 - .L_52)
.L_52:
        /*000c*/ 	.word	0x00000000
        /*0010*/ 	.short	0x0002
        /*0012*/ 	.short	0x000c
        /*0014*/ 	.byte	0x00, 0xf0, 0x11, 0x00


	//----- nvinfo : EIATTR_KPARAM_INFO
	.align		4
.L_53:
        /*0018*/ 	.byte	0x04, 0x17
        /*001a*/ 	.short	(.L_55 - .L_54)
.L_54:
        /*001c*/ 	.word	0x00000000
        /*0020*/ 	.short	0x0001
        /*0022*/ 	.short	0x0008
        /*0024*/ 	.byte	0x00, 0xf0, 0x11, 0x00


	//----- nvinfo : EIATTR_KPARAM_INFO
	.align		4
.L_55:
        /*0028*/ 	.byte	0x04, 0x17
        /*002a*/ 	.short	(.L_57 - .L_56)
.L_56:
        /*002c*/ 	.word	0x00000000
        /*0030*/ 	.short	0x0000
        /*0032*/ 	.short	0x0000
        /*0034*/ 	.byte	0x00, 0xf5, 0x21, 0x00


	//----- nvinfo : EIATTR_SPARSE_MMA_MASK
	.align		4
.L_57:
        /*0038*/ 	.byte	0x03, 0x50
        /*003a*/ 	.short	0x0000


	//----- nvinfo : EIATTR_MAXREG_COUNT
	.align		4
        /*003c*/ 	.byte	0x03, 0x1b
        /*003e*/ 	.short	0x00ff


	//----- nvinfo : EIATTR_NUM_BARRIERS
	.align		4
        /*0040*/ 	.byte	0x02, 0x4c
        /*0042*/ 	.byte	0x01
	.zero		1


	//----- nvinfo : EIATTR_MERCURY_ISA_VERSION
	.align		4
        /*0044*/ 	.byte	0x03, 0x5f
        /*0046*/ 	.short	0x0101


	//----- nvinfo : EIATTR_VRC_CTA_INIT_COUNT
	.align		4
        /*0048*/ 	.byte	0x02, 0x4a
	.zero		1
	.zero		1


	//----- nvinfo : EIATTR_EXIT_INSTR_OFFSETS
	.align		4
        /*004c*/ 	.byte	0x04, 0x1c
        /*004e*/ 	.short	(.L_59 - .L_58)


	//   ....[0]....
.L_58:
        /*0050*/ 	.word	0x00000040


	//   ....[1]....
        /*0054*/ 	.word	0x00001170


	//----- nvinfo : EIATTR_CBANK_PARAM_SIZE
	.align		4
.L_59:
        /*0058*/ 	.byte	0x03, 0x19
        /*005a*/ 	.short	0x0010


	//----- nvinfo : EIATTR_PARAM_CBANK
	.align		4
        /*005c*/ 	.byte	0x04, 0x0a
        /*005e*/ 	.short	(.L_61 - .L_60)
	.align		4
.L_60:
        /*0060*/ 	.word	index@(.nv.constant0._Z18block_fw_p2_kernelPiii)
        /*0064*/ 	.short	0x0380
        /*0066*/ 	.short	0x0010


	//----- nvinfo : EIATTR_SW_WAR
	.align		4
.L_61:
        /*0068*/ 	.byte	0x04, 0x36
        /*006a*/ 	.short	(.L_63 - .L_62)
.L_62:
        /*006c*/ 	.word	0x00000008
.L_63:


//--------------------- .nv.info._Z18block_fw_p1_kernelPiii --------------------------
	.section	.nv.info._Z18block_fw_p1_kernelPiii,"",@"SHT_CUDA_INFO"
	.sectionflags	@""
	.align	4


	//----- nvinfo : EIATTR_CUDA_API_VERSION
	.align		4
        /*0000*/ 	.byte	0x04, 0x37
        /*0002*/ 	.short	(.L_65 - .L_64)
.L_64:
        /*0004*/ 	.word	0x00000082


	//----- nvinfo : EIATTR_KPARAM_INFO
	.align		4
.L_65:
        /*0008*/ 	.byte	0x04, 0x17
        /*000a*/ 	.short	(.L_67 - .L_66)
.L_66:
        /*000c*/ 	.word	0x00000000
        /*0010*/ 	.short	0x0002
        /*0012*/ 	.short	0x000c
        /*0014*/ 	.byte	0x00, 0xf0, 0x11, 0x00


	//----- nvinfo : EIATTR_KPARAM_INFO
	.align		4
.L_67:
        /*0018*/ 	.byte	0x04, 0x17
        /*001a*/ 	.short	(.L_69 - .L_68)
.L_68:
        /*001c*/ 	.word	0x00000000
        /*0020*/ 	.short	0x0001
        /*0022*/ 	.short	0x0008
        /*0024*/ 	.byte	0x00, 0xf0, 0x11, 0x00


	//----- nvinfo : EIATTR_KPARAM_INFO
	.align		4
.L_69:
        /*0028*/ 	.byte	0x04, 0x17
        /*002a*/ 	.short	(.L_71 - .L_70)
.L_70:
        /*002c*/ 	.word	0x00000000
        /*0030*/ 	.short	0x0000
        /*0032*/ 	.short	0x0000
        /*0034*/ 	.byte	0x00, 0xf5, 0x21, 0x00


	//----- nvinfo : EIATTR_SPARSE_MMA_MASK
	.align		4
.L_71:
        /*0038*/ 	.byte	0x03, 0x50
        /*003a*/ 	.short	0x0000


	//----- nvinfo : EIATTR_MAXREG_COUNT
	.align		4
        /*003c*/ 	.byte	0x03, 0x1b
        /*003e*/ 	.short	0x00ff


	//----- nvinfo : EIATTR_NUM_BARRIERS
	.align		4
        /*0040*/ 	.byte	0x02, 0x4c
        /*0042*/ 	.byte	0x01
	.zero		1


	//----- nvinfo : EIATTR_MERCURY_ISA_VERSION
	.align		4
        /*0044*/ 	.byte	0x03, 0x5f
        /*0046*/ 	.short	0x0101


	//----- nvinfo : EIATTR_VRC_CTA_INIT_COUNT
	.align		4
        /*0048*/ 	.byte	0x02, 0x4a
	.zero		1
	.zero		1


	//----- nvinfo : EIATTR_EXIT_INSTR_OFFSETS
	.align		4
        /*004c*/ 	.byte	0x04, 0x1c
        /*004e*/ 	.short	(.L_73 - .L_72)


	//   ....[0]....
.L_72:
        /*0050*/ 	.word	0x00000880


	//----- nvinfo : EIATTR_CBANK_PARAM_SIZE
	.align		4
.L_73:
        /*0054*/ 	.byte	0x03, 0x19
        /*0056*/ 	.short	0x0010


	//----- nvinfo : EIATTR_PARAM_CBANK
	.align		4
        /*0058*/ 	.byte	0x04, 0x0a
        /*005a*/ 	.short	(.L_75 - .L_74)
	.align		4
.L_74:
        /*005c*/ 	.word	index@(.nv.constant0._Z18block_fw_p1_kernelPiii)
        /*0060*/ 	.short	0x0380
        /*0062*/ 	.short	0x0010


	//----- nvinfo : EIATTR_SW_WAR
	.align		4
.L_75:
        /*0064*/ 	.byte	0x04, 0x36
        /*0066*/ 	.short	(.L_77 - .L_76)
.L_76:
        /*0068*/ 	.word	0x00000008
.L_77:


//--------------------- .nv.info._Z34floyd_warshall_block_kernel_phase3iiPi --------------------------
	.section	.nv.info._Z34floyd_warshall_block_kernel_phase3iiPi,"",@"SHT_CUDA_INFO"
	.sectionflags	@""
	.align	4


	//----- nvinfo : EIATTR_CUDA_API_VERSION
	.align		4
        /*0000*/ 	.byte	0x04, 0x37
        /*0002*/ 	.short	(.L_79 - .L_78)
.L_78:
        /*0004*/ 	.word	0x00000082


	//----- nvinfo : EIATTR_KPARAM_INFO
	.align		4
.L_79:
        /*0008*/ 	.byte	0x04, 0x17
        /*000a*/ 	.short	(.L_81 - .L_80)
.L_80:
        /*000c*/ 	.word	0x00000000
        /*0010*/ 	.short	0x0002
        /*0012*/ 	.short	0x0008
        /*0014*/ 	.byte	0x00, 0xf5, 0x21, 0x00


	//----- nvinfo : EIATTR_KPARAM_INFO
	.align		4
.L_81:
        /*0018*/ 	.byte	0x04, 0x17
        /*001a*/ 	.short	(.L_83 - .L_82)
.L_82:
        /*001c*/ 	.word	0x00000000
        /*0020*/ 	.short	0x0001
        /*0022*/ 	.short	0x0004
        /*0024*/ 	.byte	0x00, 0xf0, 0x11, 0x00


	//----- nvinfo : EIATTR_KPARAM_INFO
	.align		4
.L_83:
        /*0028*/ 	.byte	0x04, 0x17
        /*002a*/ 	.short	(.L_85 - .L_84)
.L_84:
        /*002c*/ 	.word	0x00000000
        /*0030*/ 	.short	0x0000
        /*0032*/ 	.short	0x0000
        /*0034*/ 	.byte	0x00, 0xf0, 0x11, 0x00


	//----- nvinfo : EIATTR_SPARSE_MMA_MASK
	.align		4
.L_85:
        /*0038*/ 	.byte	0x03, 0x50
        /*003a*/ 	.short	0x0000


	//----- nvinfo : EIATTR_MAXREG_COUNT
	.align		4
        /*003c*/ 	.byte	0x03, 0x1b
        /*003e*/ 	.short	0x00ff


	//----- nvinfo : EIATTR_NUM_BARRIERS
	.align		4
        /*0040*/ 	.byte	0x02, 0x4c
        /*0042*/ 	.byte	0x01
	.zero		1


	//----- nvinfo : EIATTR_MERCURY_ISA_VERSION
	.align		4
        /*0044*/ 	.byte	0x03, 0x5f
        /*0046*/ 	.short	0x0101


	//----- nvinfo : EIATTR_VRC_CTA_INIT_COUNT
	.align		4
        /*0048*/ 	.byte	0x02, 0x4a
	.zero		1
	.zero		1


	//----- nvinfo : EIATTR_EXIT_INSTR_OFFSETS
	.align		4
        /*004c*/ 	.byte	0x04, 0x1c
        /*004e*/ 	.short	(.L_87 - .L_86)


	//   ....[0]....
.L_86:
        /*0050*/ 	.word	0x00000070


	//   ....[1]....
        /*0054*/ 	.word	0x00000a00


	//----- nvinfo : EIATTR_CBANK_PARAM_SIZE
	.align		4
.L_87:
        /*0058*/ 	.byte	0x03, 0x19
        /*005a*/ 	.short	0x0010


	//----- nvinfo : EIATTR_PARAM_CBANK
	.align		4
        /*005c*/ 	.byte	0x04, 0x0a
        /*005e*/ 	.short	(.L_89 - .L_88)
	.align		4
.L_88:
        /*0060*/ 	.word	index@(.nv.constant0._Z34floyd_warshall_block_kernel_phase3iiPi)
        /*0064*/ 	.short	0x0380
        /*0066*/ 	.short	0x0010


	//----- nvinfo : EIATTR_SW_WAR
	.align		4
.L_89:
        /*0068*/ 	.byte	0x04, 0x36
        /*006a*/ 	.short	(.L_91 - .L_90)
.L_90:
        /*006c*/ 	.word	0x00000008
.L_91:


//--------------------- .nv.info._Z34floyd_warshall_block_kernel_phase2iiPi --------------------------
	.section	.nv.info._Z34floyd_warshall_block_kernel_phase2iiPi,"",@"SHT_CUDA_INFO"
	.sectionflags	@""
	.align	4


	//----- nvinfo : EIATTR_CUDA_API_VERSION
	.align		4
        /*0000*/ 	.byte	0x04, 0x37
        /*0002*/ 	.short	(.L_93 - .L_92)
.L_92:
        /*0004*/ 	.word	0x00000082


	//----- nvinfo : EIATTR_KPARAM_INFO
	.align		4
.L_93:
        /*0008*/ 	.byte	0x04, 0x17
        /*000a*/ 	.short	(.L_95 - .L_94)
.L_94:
        /*000c*/ 	.word	0x00000000
        /*0010*/ 	.short	0x0002
        /*0012*/ 	.short	0x0008
        /*0014*/ 	.byte	0x00, 0xf5, 0x21, 0x00


	//----- nvinfo : EIATTR_KPARAM_INFO
	.align		4
.L_95:
        /*0018*/ 	.byte	0x04, 0x17
        /*001a*/ 	.short	(.L_97 - .L_96)
.L_96:
        /*001c*/ 	.word	0x00000000
        /*0020*/ 	.short	0x0001
        /*0022*/ 	.short	0x0004
        /*0024*/ 	.byte	0x00, 0xf0, 0x11, 0x00


	//----- nvinfo : EIATTR_KPARAM_INFO
	.align		4
.L_97:
        /*0028*/ 	.byte	0x04, 0x17
        /*002a*/ 	.short	(.L_99 - .L_98)
.L_98:
        /*002c*/ 	.word	0x00000000
        /*0030*/ 	.short	0x0000
        /*0032*/ 	.short	0x0000
        /*0034*/ 	.byte	0x00, 0xf0, 0x11, 0x00


	//----- nvinfo : EIATTR_SPARSE_MMA_MASK
	.align		4
.L_99:
        /*0038*/ 	.byte	0x03, 0x50
        /*003a*/ 	.short	0x0000


	//----- nvinfo : EIATTR_MAXREG_COUNT
	.align		4
        /*003c*/ 	.byte	0x03, 0x1b
        /*003e*/ 	.short	0x00ff


	//----- nvinfo : EIATTR_NUM_BARRIERS
	.align		4
        /*0040*/ 	.byte	0x02, 0x4c
        /*0042*/ 	.byte	0x01
	.zero		1


	//----- nvinfo : EIATTR_MERCURY_ISA_VERSION
	.align		4
        /*0044*/ 	.byte	0x03, 0x5f
        /*0046*/ 	.short	0x0101


	//----- nvinfo : EIATTR_VRC_CTA_INIT_COUNT
	.align		4
        /*0048*/ 	.byte	0x02, 0x4a
	.zero		1
	.zero		1


	//----- nvinfo : EIATTR_EXIT_INSTR_OFFSETS
	.align		4
        /*004c*/ 	.byte	0x04, 0x1c
        /*004e*/ 	.short	(.L_101 - .L_100)


	//   ....[0]....
.L_100:
        /*0050*/ 	.word	0x00000040


	//   ....[1]....
        /*0054*/ 	.word	0x00001170


	//----- nvinfo : EIATTR_CBANK_PARAM_SIZE
	.align		4
.L_101:
        /*0058*/ 	.byte	0x03, 0x19
        /*005a*/ 	.short	0x0010


	//----- nvinfo : EIATTR_PARAM_CBANK
	.align		4
        /*005c*/ 	.byte	0x04, 0x0a
        /*005e*/ 	.short	(.L_103 - .L_102)
	.align		4
.L_102:
        /*0060*/ 	.word	index@(.nv.constant0._Z34floyd_warshall_block_kernel_phase2iiPi)
        /*0064*/ 	.short	0x0380
        /*0066*/ 	.short	0x0010


	//----- nvinfo : EIATTR_SW_WAR
	.align		4
.L_103:
        /*0068*/ 	.byte	0x04, 0x36
        /*006a*/ 	.short	(.L_105 - .L_104)
.L_104:
        /*006c*/ 	.word	0x00000008
.L_105:


//--------------------- .nv.info._Z34floyd_warshall_block_kernel_phase1iiPi --------------------------
	.section	.nv.info._Z34floyd_warshall_block_kernel_phase1iiPi,"",@"SHT_CUDA_INFO"
	.sectionflags	@""
	.align	4


	//----- nvinfo : EIATTR_CUDA_API_VERSION
	.align		4
        /*0000*/ 	.byte	0x04, 0x37
        /*0002*/ 	.short	(.L_107 - .L_106)
.L_106:
        /*0004*/ 	.word	0x00000082


	//----- nvinfo : EIATTR_KPARAM_INFO
	.align		4
.L_107:
        /*0008*/ 	.byte	0x04, 0x17
        /*000a*/ 	.short	(.L_109 - .L_108)
.L_108:
        /*000c*/ 	.word	0x00000000
        /*0010*/ 	.short	0x0002
        /*0012*/ 	.short	0x0008
        /*0014*/ 	.byte	0x00, 0xf5, 0x21, 0x00


	//----- nvinfo : EIATTR_KPARAM_INFO
	.align		4
.L_109:
        /*0018*/ 	.byte	0x04, 0x17
        /*001a*/ 	.short	(.L_111 - .L_110)
.L_110:
        /*001c*/ 	.word	0x00000000
        /*0020*/ 	.short	0x0001
        /*0022*/ 	.short	0x0004
        /*0024*/ 	.byte	0x00, 0xf0, 0x11, 0x00


	//----- nvinfo : EIATTR_KPARAM_INFO
	.align		4
.L_111:
        /*0028*/ 	.byte	0x04, 0x17
        /*002a*/ 	.short	(.L_113 - .L_112)
.L_112:
        /*002c*/ 	.word	0x00000000
        /*0030*/ 	.short	0x0000
        /*0032*/ 	.short	0x0000
        /*0034*/ 	.byte	0x00, 0xf0, 0x11, 0x00


	//----- nvinfo : EIATTR_SPARSE_MMA_MASK
	.align		4
.L_113:
        /*0038*/ 	.byte	0x03, 0x50
        /*003a*/ 	.short	0x0000


	//----- nvinfo : EIATTR_MAXREG_COUNT
	.align		4
        /*003c*/ 	.byte	0x03, 0x1b
        /*003e*/ 	.short	0x00ff


	//----- nvinfo : EIATTR_NUM_BARRIERS
	.align		4
        /*0040*/ 	.byte	0x02, 0x4c
        /*0042*/ 	.byte	0x01
	.zero		1


	//----- nvinfo : EIATTR_MERCURY_ISA_VERSION
	.align		4
        /*0044*/ 	.byte	0x03, 0x5f
        /*0046*/ 	.short	0x0101


	//----- nvinfo : EIATTR_VRC_CTA_INIT_COUNT
	.align		4
        /*0048*/ 	.byte	0x02, 0x4a
	.zero		1
	.zero		1


	//----- nvinfo : EIATTR_EXIT_INSTR_OFFSETS
	.align		4
        /*004c*/ 	.byte	0x04, 0x1c
        /*004e*/ 	.short	(.L_115 - .L_114)


	//   ....[0]....
.L_114:
        /*0050*/ 	.word	0x00000880


	//----- nvinfo : EIATTR_CBANK_PARAM_SIZE
	.align		4
.L_115:
        /*0054*/ 	.byte	0x03, 0x19
        /*0056*/ 	.short	0x0010


	//----- nvinfo : EIATTR_PARAM_CBANK
	.align		4
        /*0058*/ 	.byte	0x04, 0x0a
        /*005a*/ 	.short	(.L_117 - .L_116)
	.align		4
.L_116:
        /*005c*/ 	.word	index@(.nv.constant0._Z34floyd_warshall_block_kernel_phase1iiPi)
        /*0060*/ 	.short	0x0380
        /*0062*/ 	.short	0x0010


	//----- nvinfo : EIATTR_SW_WAR
	.align		4
.L_117:
        /*0064*/ 	.byte	0x04, 0x36
        /*0066*/ 	.short	(.L_119 - .L_118)
.L_118:
        /*0068*/ 	.word	0x00000008
.L_119:


//--------------------- .nv.callgraph             --------------------------
	.section	.nv.callgraph,"",@"SHT_CUDA_CALLGRAPH"
	.align	4
	.sectionentsize	8
	.align		4
        /*0000*/ 	.word	0x00000000
	.align		4
        /*0004*/ 	.word	0xffffffff
	.align		4
        /*0008*/ 	.word	0x00000000
	.align		4
        /*000c*/ 	.word	0xfffffffe
	.align		4
        /*0010*/ 	.word	0x00000000
	.align		4
        /*0014*/ 	.word	0xfffffffd
	.align		4
        /*0018*/ 	.word	0x00000000
	.align		4
        /*001c*/ 	.word	0xfffffffc


//--------------------- .text._Z18block_fw_p3_kernelPiii --------------------------
	.section	.text._Z18block_fw_p3_kernelPiii,"ax",@progbits
	.align	128
        .global         _Z18block_fw_p3_kernelPiii
        .type           _Z18block_fw_p3_kernelPiii,@function
        .size           _Z18block_fw_p3_kernelPiii,(.L_x_6 - _Z18block_fw_p3_kernelPiii)
        .other          _Z18block_fw_p3_kernelPiii,@"STO_CUDA_ENTRY STV_DEFAULT"
_Z18block_fw_p3_kernelPiii:
.text._Z18block_fw_p3_kernelPiii:
[----:B------:R-:W-:Y:S01]  /*0000*/  LDC R1, c[0x0][0x37c] ;  /* 0x0000df00ff017b82 */ /* 0x000fe20000000800 */
[----:B------:R-:W0:Y:S07]  /*0010*/  S2R R7, SR_CTAID.X ;  /* 0x0000000000077919 */ /* 0x000e2e0000002500 */
[----:B------:R-:W1:Y:S01]  /*0020*/  S2UR UR4, SR_CTAID.Y ;  /* 0x00000000000479c3 */ /* 0x000e620000002600 */
[----:B------:R-:W2:Y:S07]  /*0030*/  LDCU.64 UR8, c[0x0][0x358] ;  /* 0x00006b00ff0877ac */ /* 0x000eae0008000a00 */
[----:B------:R-:W1:Y:S02]  /*0040*/  LDC R0, c[0x0][0x388] ;  /* 0x0000e200ff007b82 */ /* 0x000e640000000800 */
[----:B-1----:R-:W-:-:S02]  /*0050*/  ISETP.NE.AND P0, PT, R0, UR4, PT ;  /* 0x0000000400007c0c */ /* 0x002fc4000bf05270 */
[----:B0-----:R-:W-:-:S13]  /*0060*/  ISETP.EQ.AND P1, PT, R7, R0, PT ;  /* 0x000000000700720c */ /* 0x001fda0003f22270 */
[----:B--2---:R-:W-:Y:S05]  /*0070*/  @!P0 EXIT P1 ;  /* 0x000000000000894d */ /* 0x004fea0000800000 */
[----:B------:R-:W0:Y:S01]  /*0080*/  S2R R6, SR_TID.X ;  /* 0x0000000000067919 */ /* 0x000e220000002100 */
[----:B------:R-:W1:Y:S01]  /*0090*/  LDC R8, c[0x0][0x38c] ;  /* 0x0000e300ff087b82 */ /* 0x000e620000000800 */
[----:B------:R-:W-:Y:S01]  /*00a0*/  IMAD.SHL.U32 R3, R0, 0x10, RZ ;  /* 0x0000001000037824 */ /* 0x000fe200078e00ff */
[----:B------:R-:W2:Y:S06]  /*00b0*/  S2R R13, SR_TID.Y ;  /* 0x00000000000d7919 */ /* 0x000eac0000002200 */
[----:B------:R-:W3:Y:S01]  /*00c0*/  LDC.64 R4, c[0x0][0x380] ;  /* 0x0000e000ff047b82 */ /* 0x000ee20000000a00 */
[----:B-1----:R-:W-:-:S02]  /*00d0*/  IMAD R0, R8, UR4, RZ ;  /* 0x0000000408007c24 */ /* 0x002fc4000f8e02ff */
[--C-:B0-----:R-:W-:Y:S02]  /*00e0*/  IMAD R2, R7, 0x10, R6.reuse ;  /* 0x0000001007027824 */ /* 0x101fe400078e0206 */
[----:B------:R-:W-:Y:S02]  /*00f0*/  IMAD.IADD R7, R3, 0x1, R6 ;  /* 0x0000000103077824 */ /* 0x000fe400078e0206 */
[CC--:B--2---:R-:W-:Y:S02]  /*0100*/  IMAD R2, R13.reuse, R8.reuse, R2 ;  /* 0x000000080d027224 */ /* 0x0c4fe400078e0202 */
[----:B------:R-:W-:Y:S02]  /*0110*/  IMAD R9, R13, R8, R7 ;  /* 0x000000080d097224 */ /* 0x000fe400078e0207 */
[C---:B------:R-:W-:Y:S02]  /*0120*/  IMAD R7, R0.reuse, 0x10, R2 ;  /* 0x0000001000077824 */ /* 0x040fe400078e0202 */
[----:B------:R-:W-:-:S02]  /*0130*/  IMAD R9, R0, 0x10, R9 ;  /* 0x0000001000097824 */ /* 0x000fc400078e0209 */
[----:B------:R-:W-:Y:S02]  /*0140*/  IMAD R11, R3, R8, R2 ;  /* 0x00000008030b7224 */ /* 0x000fe400078e0202 */
[--C-:B---3--:R-:W-:Y:S01]  /*0150*/  IMAD.WIDE R2, R7, 0x4, R4.reuse ;  /* 0x0000000407027825 */ /* 0x108fe200078e0204 */
[----:B------:R-:W-:Y:S03]  /*0160*/  BAR.SYNC.DEFER_BLOCKING 0x0 ;  /* 0x0000000000007b1d */ /* 0x000fe60000010000 */
[----:B------:R-:W-:-:S04]  /*0170*/  IMAD.WIDE R8, R9, 0x4, R4 ;  /* 0x0000000409087825 */ /* 0x000fc800078e0204 */
[----:B------:R-:W-:Y:S01]  /*0180*/  IMAD.WIDE R4, R11, 0x4, R4 ;  /* 0x000000040b047825 */ /* 0x000fe200078e0204 */
[----:B------:R-:W2:Y:S04]  /*0190*/  LDG.E R7, desc[UR8][R2.64] ;  /* 0x0000000802077981 */ /* 0x000ea8000c1e1900 */
[----:B------:R0:W3:Y:S04]  /*01a0*/  LDG.E R8, desc[UR8][R8.64] ;  /* 0x0000000808087981 */ /* 0x0000e8000c1e1900 */
[----:B------:R1:W4:Y:S01]  /*01b0*/  LDG.E R11, desc[UR8][R4.64] ;  /* 0x00000008040b7981 */ /* 0x000322000c1e1900 */
[----:B------:R-:W5:Y:S01]  /*01c0*/  S2UR UR6, SR_CgaCtaId ;  /* 0x00000000000679c3 */ /* 0x000f620000008800 */
[----:B------:R-:W-:Y:S01]  /*01d0*/  UMOV UR4, 0x400 ;  /* 0x0000040000047882 */ /* 0x000fe20000000000 */
[----:B------:R-:W-:Y:S01]  /*01e0*/  LEA R10, R13, R6, 0x4 ;  /* 0x000000060d0a7211 */ /* 0x000fe200078e20ff */
[----:B------:R-:W-:-:S02]  /*01f0*/  UIADD3 UR5, UPT, UPT, UR4, 0x400, URZ ;  /* 0x0000040004057890 */ /* 0x000fc4000fffe0ff */
[----:B-----5:R-:W-:Y:S02]  /*0200*/  ULEA UR7, UR6, UR4, 0x18 ;  /* 0x0000000406077291 */ /* 0x020fe4000f8ec0ff */
[----:B------:R-:W-:Y:S02]  /*0210*/  UIADD3 UR4, UPT, UPT, UR4, 0x800, URZ ;  /* 0x0000080004047890 */ /* 0x000fe4000fffe0ff */
[----:B------:R-:W-:Y:S02]  /*0220*/  ULEA UR5, UR6, UR5, 0x18 ;  /* 0x0000000506057291 */ /* 0x000fe4000f8ec0ff */
[----:B------:R-:W-:Y:S01]  /*0230*/  ULEA UR4, UR6, UR4, 0x18 ;  /* 0x0000000406047291 */ /* 0x000fe2000f8ec0ff */
[----:B------:R-:W-:-:S03]  /*0240*/  LEA R0, R10, UR7, 0x2 ;  /* 0x000000070a007c11 */ /* 0x000fc6000f8e10ff */
[C---:B0-----:R-:W-:Y:S02]  /*0250*/  LEA R9, R10.reuse, UR5, 0x2 ;  /* 0x000000050a097c11 */ /* 0x041fe4000f8e10ff */
[----:B------:R-:W-:Y:S02]  /*0260*/  LEA R10, R10, UR4, 0x2 ;  /* 0x000000040a0a7c11 */ /* 0x000fe4000f8e10ff */
[----:B-1----:R-:W-:Y:S02]  /*0270*/  LEA R4, R13, UR5, 0x6 ;  /* 0x000000050d047c11 */ /* 0x002fe4000f8e30ff */
[----:B------:R-:W-:Y:S01]  /*0280*/  LEA R5, R6, UR4, 0x2 ;  /* 0x0000000406057c11 */ /* 0x000fe2000f8e10ff */
[----:B--2---:R-:W-:Y:S04]  /*0290*/  STS [R0], R7 ;  /* 0x0000000700007388 */ /* 0x004fe80000000800 */
[----:B---3--:R-:W-:Y:S04]  /*02a0*/  STS [R9], R8 ;  /* 0x0000000809007388 */ /* 0x008fe80000000800 */
[----:B----4-:R-:W-:Y:S01]  /*02b0*/  STS [R10], R11 ;  /* 0x0000000b0a007388 */ /* 0x010fe20000000800 */
[----:B------:R-:W-:Y:S06]  /*02c0*/  BAR.SYNC.DEFER_BLOCKING 0x0 ;  /* 0x0000000000007b1d */ /* 0x000fec0000010000 */
[----:B------:R-:W-:Y:S04]  /*02d0*/  LDS R6, [R4] ;  /* 0x0000000004067984 */ /* 0x000fe80000000800 */
[----:B------:R-:W0:Y:S04]  /*02e0*/  LDS R13, [R5] ;  /* 0x00000000050d7984 */ /* 0x000e280000000800 */
[----:B------:R-:W1:Y:S01]  /*02f0*/  LDS R12, [R0] ;  /* 0x00000000000c7984 */ /* 0x000e620000000800 */
[----:B0-----:R-:W-:-:S05]  /*0300*/  IMAD.IADD R13, R6, 0x1, R13 ;  /* 0x00000001060d7824 */ /* 0x001fca00078e020d */
[----:B-1----:R-:W-:-:S13]  /*0310*/  ISETP.GT.AND P0, PT, R12, R13, PT ;  /* 0x0000000d0c00720c */ /* 0x002fda0003f04270 */
[----:B------:R-:W-:Y:S01]  /*0320*/  @P0 STS [R0], R13 ;  /* 0x0000000d00000388 */ /* 0x000fe20000000800 */
[----:B------:R-:W-:Y:S06]  /*0330*/  BAR.SYNC.DEFER_BLOCKING 0x0 ;  /* 0x0000000000007b1d */ /* 0x000fec0000010000 */
[----:B------:R-:W-:Y:S04]  /*0340*/  LDS R6, [R4+0x4] ;  /* 0x0000040004067984 */ /* 0x000fe80000000800 */
[----:B------:R-:W0:Y:S04]  /*0350*/  LDS R7, [R5+0x40] ;  /* 0x0000400005077984 */ /* 0x000e280000000800 */
        /* <DEDUP_REMOVED lines=22> */
[----:B0-----:R-:W-:-:S04]  /*04c0*/  IADD3 R7, PT, PT, R6, R7, RZ ;  /* 0x0000000706077210 */ /* 0x001fc80007ffe0ff */
        /* <DEDUP_REMOVED lines=79> */
[----:B------:R-:W-:Y:S08]  /*09c0*/  BAR.SYNC.DEFER_BLOCKING 0x0 ;  /* 0x0000000000007b1d */ /* 0x000ff00000010000 */
[----:B------:R-:W-:Y:S06]  /*09d0*/  BAR.SYNC.DEFER_BLOCKING 0x0 ;  /* 0x0000000000007b1d */ /* 0x000fec0000010000 */
[----:B------:R-:W0:Y:S04]  /*09e0*/  LDS R7, [R0] ;  /* 0x0000000000077984 */ /* 0x000e280000000800 */
[----:B0-----:R-:W-:Y:S01]  /*09f0*/  STG.E desc[UR8][R2.64], R7 ;  /* 0x0000000702007986 */ /* 0x001fe2000c101908 */
[----:B------:R-:W-:Y:S05]  /*0a00*/  EXIT ;  /* 0x000000000000794d */ /* 0x000fea0003800000 */
.L_x_0:
[----:B------:R-:W-:-:S00]  /*0a10*/  BRA `(.L_x_0) ;  /* 0xfffffffc00fc7947 */ /* 0x000fc0000383ffff */
[----:B------:R-:W-:-:S00]  /*0a20*/  NOP ;  /* 0x0000000000007918 */ /* 0x000fc00000000000 */
        /* <DEDUP_REMOVED lines=13> */
.L_x_6:


//--------------------- .text._Z18block_fw_p2_kernelPiii --------------------------
	.section	.text._Z18block_fw_p2_kernelPiii,"ax",@progbits
	.align	128
        .global         _Z18block_fw_p2_kernelPiii
        .type           _Z18block_fw_p2_kernelPiii,@function
        .size           _Z18block_fw_p2_kernelPiii,(.L_x_7 - _Z18block_fw_p2_kernelPiii)
        .other          _Z18block_fw_p2_kernelPiii,@"STO_CUDA_ENTRY STV_DEFAULT"
_Z18block_fw_p2_kernelPiii:
.text._Z18block_fw_p2_kernelPiii:
[----:B------:R-:W-:Y:S08]  /*0000*/  LDC R1, c[0x0][0x37c] ;  /* 0x0000df00ff017b82 */ /* 0x000ff00000000800 */
[----:B------:R-:W0:Y:S01]  /*0010*/  LDC R13, c[0x0][0x388] ;  /* 0x0000e200ff0d7b82 */ /* 0x000e220000000800 */
[----:B------:R-:W0:Y:S02]  /*0020*/  LDCU UR4, c[0x0][0x360] ;  /* 0x00006c00ff0477ac */ /* 0x000e240008000800 */
[----:B0-----:R-:W-:-:S13]  /*0030*/  ISETP.NE.AND P0, PT, R13, UR4, PT ;  /* 0x000000040d007c0c */ /* 0x001fda000bf05270 */
[----:B------:R-:W-:Y:S05]  /*0040*/  @!P0 EXIT ;  /* 0x000000000000894d */ /* 0x000fea0003800000 */
[----:B------:R-:W0:Y:S01]  /*0050*/  S2R R0, SR_TID.X ;  /* 0x0000000000007919 */ /* 0x000e220000002100 */
[----:B------:R-:W1:Y:S01]  /*0060*/  LDCU UR10, c[0x0][0x38c] ;  /* 0x00007180ff0a77ac */ /* 0x000e620008000800 */
[----:B------:R-:W2:Y:S01]  /*0070*/  LDC.64 R2, c[0x0][0x380] ;  /* 0x0000e000ff027b82 */ /* 0x000ea20000000a00 */
[----:B------:R-:W-:Y:S01]  /*0080*/  IMAD.SHL.U32 R13, R13, 0x10, RZ ;  /* 0x000000100d0d7824 */ /* 0x000fe200078e00ff */
[----:B------:R-:W1:Y:S01]  /*0090*/  S2R R9, SR_TID.Y ;  /* 0x0000000000097919 */ /* 0x000e620000002200 */
[----:B------:R-:W3:Y:S01]  /*00a0*/  LDCU.64 UR8, c[0x0][0x358] ;  /* 0x00006b00ff0877ac */ /* 0x000ee20008000a00 */
[----:B------:R-:W4:Y:S01]  /*00b0*/  S2R R11, SR_CTAID.X ;  /* 0x00000000000b7919 */ /* 0x000f220000002500 */
[----:B0-----:R-:W-:-:S04]  /*00c0*/  IMAD.IADD R4, R13, 0x1, R0 ;  /* 0x000000010d047824 */ /* 0x001fc800078e0200 */
[----:B-1----:R-:W-:Y:S02]  /*00d0*/  IMAD R4, R9, UR10, R4 ;  /* 0x0000000a09047c24 */ /* 0x002fe4000f8e0204 */
[----:B----4-:R-:W-:Y:S02]  /*00e0*/  IMAD.SHL.U32 R11, R11, 0x10, RZ ;  /* 0x000000100b0b7824 */ /* 0x010fe400078e00ff */
[--C-:B------:R-:W-:Y:S02]  /*00f0*/  IMAD R5, R13, UR10, R4.reuse ;  /* 0x0000000a0d057c24 */ /* 0x100fe4000f8e0204 */
[----:B------:R-:W-:Y:S02]  /*0100*/  IMAD R7, R11, UR10, R4 ;  /* 0x0000000a0b077c24 */ /* 0x000fe4000f8e0204 */
[--C-:B--2---:R-:W-:Y:S01]  /*0110*/  IMAD.WIDE R4, R5, 0x4, R2.reuse ;  /* 0x0000000405047825 */ /* 0x104fe200078e0202 */
[----:B------:R-:W-:Y:S03]  /*0120*/  BAR.SYNC.DEFER_BLOCKING 0x0 ;  /* 0x0000000000007b1d */ /* 0x000fe60000010000 */
[----:B------:R-:W-:-:S03]  /*0130*/  IMAD.WIDE R6, R7, 0x4, R2 ;  /* 0x0000000407067825 */ /* 0x000fc600078e0202 */
[----:B---3--:R-:W2:Y:S04]  /*0140*/  LDG.E R15, desc[UR8][R4.64] ;  /* 0x00000008040f7981 */ /* 0x008ea8000c1e1900 */
[----:B------:R-:W3:Y:S01]  /*0150*/  LDG.E R17, desc[UR8][R6.64] ;  /* 0x0000000806117981 */ /* 0x000ee2000c1e1900 */
[----:B------:R-:W0:Y:S01]  /*0160*/  S2UR UR6, SR_CgaCtaId ;  /* 0x00000000000679c3 */ /* 0x000e220000008800 */
[----:B------:R-:W-:Y:S01]  /*0170*/  UMOV UR4, 0x400 ;  /* 0x0000040000047882 */ /* 0x000fe20000000000 */
[----:B------:R-:W-:Y:S01]  /*0180*/  IMAD R10, R9, 0x10, R0 ;  /* 0x00000010090a7824 */ /* 0x000fe200078e0200 */
[----:B------:R-:W-:-:S04]  /*0190*/  UIADD3 UR5, UPT, UPT, UR4, 0x400, URZ ;  /* 0x0000040004057890 */ /* 0x000fc8000fffe0ff */
[----:B0-----:R-:W-:Y:S02]  /*01a0*/  ULEA UR5, UR6, UR5, 0x18 ;  /* 0x0000000506057291 */ /* 0x001fe4000f8ec0ff */
[----:B------:R-:W-:-:S04]  /*01b0*/  ULEA UR7, UR6, UR4, 0x18 ;  /* 0x0000000406077291 */ /* 0x000fc8000f8ec0ff */
[C---:B------:R-:W-:Y:S02]  /*01c0*/  LEA R16, R10.reuse, UR5, 0x2 ;  /* 0x000000050a107c11 */ /* 0x040fe4000f8e10ff */
[----:B------:R-:W-:Y:S02]  /*01d0*/  LEA R8, R10, UR7, 0x2 ;  /* 0x000000070a087c11 */ /* 0x000fe4000f8e10ff */
[----:B------:R-:W-:Y:S02]  /*01e0*/  LEA R14, R9, UR7, 0x6 ;  /* 0x00000007090e7c11 */ /* 0x000fe4000f8e30ff */
[----:B------:R-:W-:Y:S01]  /*01f0*/  LEA R12, R0, UR5, 0x2 ;  /* 0x00000005000c7c11 */ /* 0x000fe2000f8e10ff */
[----:B--2---:R-:W-:Y:S04]  /*0200*/  STS [R16], R15 ;  /* 0x0000000f10007388 */ /* 0x004fe80000000800 */
[----:B---3--:R-:W-:Y:S01]  /*0210*/  STS [R8], R17 ;  /* 0x0000001108007388 */ /* 0x008fe20000000800 */
        /* <DEDUP_REMOVED lines=109> */
[----:B0-----:R-:W-:-:S02]  /*08f0*/  IMAD.IADD R19, R16, 0x1, R19 ;  /* 0x0000000110137824 */ /* 0x001fc400078e0213 */
[----:B------:R-:W-:-:S03]  /*0900*/  IMAD.IADD R16, R11, 0x1, R0 ;  /* 0x000000010b107824 */ /* 0x000fc600078e0200 */
[----:B-1----:R-:W-:Y:S01]  /*0910*/  ISETP.GT.AND P0, PT, R18, R19, PT ;  /* 0x000000131200720c */ /* 0x002fe20003f04270 */
[----:B------:R-:W-:-:S04]  /*0920*/  IMAD R16, R9, UR10, R16 ;  /* 0x0000000a09107c24 */ /* 0x000fc8000f8e0210 */
[----:B------:R-:W-:-:S04]  /*0930*/  IMAD R13, R13, UR10, R16 ;  /* 0x0000000a0d0d7c24 */ /* 0x000fc8000f8e0210 */
[----:B------:R-:W-:-:S04]  /*0940*/  IMAD.WIDE R2, R13, 0x4, R2 ;  /* 0x000000040d027825 */ /* 0x000fc800078e0202 */
[----:B------:R-:W-:Y:S01]  /*0950*/  @P0 STS [R8], R19 ;  /* 0x0000001308000388 */ /* 0x000fe20000000800 */
[----:B------:R-:W-:Y:S08]  /*0960*/  BAR.SYNC.DEFER_BLOCKING 0x0 ;  /* 0x0000000000007b1d */ /* 0x000ff00000010000 */
[----:B------:R-:W-:Y:S06]  /*0970*/  BAR.SYNC.DEFER_BLOCKING 0x0 ;  /* 0x0000000000007b1d */ /* 0x000fec0000010000 */
[----:B------:R-:W0:Y:S04]  /*0980*/  LDS R15, [R8] ;  /* 0x00000000080f7984 */ /* 0x000e280000000800 */
[----:B0-----:R-:W-:Y:S04]  /*0990*/  STG.E desc[UR8][R6.64], R15 ;  /* 0x0000000f06007986 */ /* 0x001fe8000c101908 */
[----:B------:R-:W2:Y:S04]  /*09a0*/  LDG.E R4, desc[UR8][R4.64] ;  /* 0x0000000804047981 */ /* 0x000ea8000c1e1900 */
[----:B------:R-:W3:Y:S01]  /*09b0*/  LDG.E R13, desc[UR8][R2.64] ;  /* 0x00000008020d7981 */ /* 0x000ee2000c1e1900 */
[----:B------:R-:W-:Y:S01]  /*09c0*/  UIADD3 UR4, UPT, UPT, UR4, 0x800, URZ ;  /* 0x0000080004047890 */ /* 0x000fe2000fffe0ff */
[----:B------:R-:W-:-:S03]  /*09d0*/  LEA R0, R0, UR7, 0x2 ;  /* 0x0000000700007c11 */ /* 0x000fc6000f8e10ff */
[----:B------:R-:W-:-:S06]  /*09e0*/  ULEA UR4, UR6, UR4, 0x18 ;  /* 0x0000000406047291 */ /* 0x000fcc000f8ec0ff */
[----:B------:R-:W-:Y:S02]  /*09f0*/  LEA R11, R10, UR4, 0x2 ;  /* 0x000000040a0b7c11 */ /* 0x000fe4000f8e10ff */
[----:B------:R-:W-:-:S03]  /*0a00*/  LEA R9, R9, UR4, 0x6 ;  /* 0x0000000409097c11 */ /* 0x000fc6000f8e30ff */
        /* <DEDUP_REMOVED lines=119> */
.L_x_1:
        /* <DEDUP_REMOVED lines=16> */
.L_x_7:


//--------------------- .text._Z18block_fw_p1_kernelPiii --------------------------
	.section	.text._Z18block_fw_p1_kernelPiii,"ax",@progbits
	.align	128
        .global         _Z18block_fw_p1_kernelPiii
        .type           _Z18block_fw_p1_kernelPiii,@function
        .size           _Z18block_fw_p1_kernelPiii,(.L_x_8 - _Z18block_fw_p1_kernelPiii)
        .other          _Z18block_fw_p1_kernelPiii,@"STO_CUDA_ENTRY STV_DEFAULT"
_Z18block_fw_p1_kernelPiii:
.text._Z18block_fw_p1_kernelPiii:
[----:B------:R-:W-:Y:S01]  /*0000*/  LDC R1, c[0x0][0x37c] ;  /* 0x0000df00ff017b82 */ /* 0x000fe20000000800 */
[----:B------:R-:W0:Y:S07]  /*0010*/  S2R R9, SR_TID.Y ;  /* 0x0000000000097919 */ /* 0x000e2e0000002200 */
[----:B------:R-:W0:Y:S01]  /*0020*/  LDC.64 R4, c[0x0][0x388] ;  /* 0x0000e200ff047b82 */ /* 0x000e220000000a00 */
[----:B------:R-:W1:Y:S01]  /*0030*/  LDCU.64 UR6, c[0x0][0x358] ;  /* 0x00006b00ff0677ac */ /* 0x000e620008000a00 */
[----:B------:R-:W2:Y:S06]  /*0040*/  S2R R6, SR_TID.X ;  /* 0x0000000000067919 */ /* 0x000eac0000002100 */
[----:B------:R-:W3:Y:S01]  /*0050*/  LDC.64 R2, c[0x0][0x380] ;  /* 0x0000e000ff027b82 */ /* 0x000ee20000000a00 */
[----:B0-----:R-:W-:-:S02]  /*0060*/  IMAD R0, R4, 0x10, R9 ;  /* 0x0000001004007824 */ /* 0x001fc400078e0209 */
[----:B--2---:R-:W-:-:S04]  /*0070*/  IMAD R4, R4, 0x10, R6 ;  /* 0x0000001004047824 */ /* 0x004fc800078e0206 */
[----:B------:R-:W-:-:S04]  /*0080*/  IMAD R5, R0, R5, R4 ;  /* 0x0000000500057224 */ /* 0x000fc800078e0204 */
[----:B---3--:R-:W-:Y:S01]  /*0090*/  IMAD.WIDE R2, R5, 0x4, R2 ;  /* 0x0000000405027825 */ /* 0x008fe200078e0202 */
[----:B------:R-:W-:Y:S06]  /*00a0*/  BAR.SYNC.DEFER_BLOCKING 0x0 ;  /* 0x0000000000007b1d */ /* 0x000fec0000010000 */
[----:B-1----:R-:W2:Y:S02]  /*00b0*/  LDG.E R7, desc[UR6][R2.64] ;  /* 0x0000000602077981 */ /* 0x002ea4000c1e1900 */
[----:B------:R-:W0:Y:S01]  /*00c0*/  S2UR UR5, SR_CgaCtaId ;  /* 0x00000000000579c3 */ /* 0x000e220000008800 */
[----:B------:R-:W-:Y:S01]  /*00d0*/  UMOV UR4, 0x400 ;  /* 0x0000040000047882 */ /* 0x000fe20000000000 */
[----:B------:R-:W-:Y:S01]  /*00e0*/  IMAD R0, R9, 0x10, R6 ;  /* 0x0000001009007824 */ /* 0x000fe200078e0206 */
[----:B0-----:R-:W-:-:S06]  /*00f0*/  ULEA UR4, UR5, UR4, 0x18 ;  /* 0x0000000405047291 */ /* 0x001fcc000f8ec0ff */
[----:B------:R-:W-:Y:S02]  /*0100*/  LEA R0, R0, UR4, 0x2 ;  /* 0x0000000400007c11 */ /* 0x000fe4000f8e10ff */
[----:B------:R-:W-:Y:S02]  /*0110*/  LEA R5, R9, UR4, 0x6 ;  /* 0x0000000409057c11 */ /* 0x000fe4000f8e30ff */
[----:B------:R-:W-:Y:S01]  /*0120*/  LEA R4, R6, UR4, 0x2 ;  /* 0x0000000406047c11 */ /* 0x000fe2000f8e10ff */
[----:B--2---:R-:W-:Y:S01]  /*0130*/  STS [R0], R7 ;  /* 0x0000000700007388 */ /* 0x004fe20000000800 */
        /* <DEDUP_REMOVED lines=117> */
.L_x_2:
        /* <DEDUP_REMOVED lines=15> */
.L_x_8:


//--------------------- .text._Z34floyd_warshall_block_kernel_phase3iiPi --------------------------
	.section	.text._Z34floyd_warshall_block_kernel_phase3iiPi,"ax",@progbits
	.align	128
        .global         _Z34floyd_warshall_block_kernel_phase3iiPi
        .type           _Z34floyd_warshall_block_kernel_phase3iiPi,@function
        .size           _Z34floyd_warshall_block_kernel_phase3iiPi,(.L_x_9 - _Z34floyd_warshall_block_kernel_phase3iiPi)
        .other          _Z34floyd_warshall_block_kernel_phase3iiPi,@"STO_CUDA_ENTRY STV_DEFAULT"
_Z34floyd_warshall_block_kernel_phase3iiPi:
.text._Z34floyd_warshall_block_kernel_phase3iiPi:
[----:B------:R-:W-:Y:S01]  /*0000*/  LDC R1, c[0x0][0x37c] ;  /* 0x0000df00ff017b82 */ /* 0x000fe20000000800 */
[----:B------:R-:W0:Y:S07]  /*0010*/  S2R R7, SR_CTAID.X ;  /* 0x0000000000077919 */ /* 0x000e2e0000002500 */
[----:B------:R-:W1:Y:S01]  /*0020*/  S2UR UR4, SR_CTAID.Y ;  /* 0x00000000000479c3 */ /* 0x000e620000002600 */
[----:B------:R-:W2:Y:S07]  /*0030*/  LDCU.64 UR8, c[0x0][0x358] ;  /* 0x00006b00ff0877ac */ /* 0x000eae0008000a00 */
[----:B------:R-:W1:Y:S02]  /*0040*/  LDC R8, c[0x0][0x384] ;  /* 0x0000e100ff087b82 */ /* 0x000e640000000800 */
[----:B-1----:R-:W-:-:S02]  /*0050*/  ISETP.EQ.AND P1, PT, R8, UR4, PT ;  /* 0x0000000408007c0c */ /* 0x002fc4000bf22270 */
[----:B0-----:R-:W-:-:S13]  /*0060*/  ISETP.NE.AND P0, PT, R7, R8, PT ;  /* 0x000000080700720c */ /* 0x001fda0003f05270 */
[----:B--2---:R-:W-:Y:S05]  /*0070*/  @!P0 EXIT P1 ;  /* 0x000000000000894d */ /* 0x004fea0000800000 */
[----:B------:R-:W0:Y:S01]  /*0080*/  S2R R6, SR_TID.X ;  /* 0x0000000000067919 */ /* 0x000e220000002100 */
[----:B------:R-:W1:Y:S01]  /*0090*/  LDC R9, c[0x0][0x380] ;  /* 0x0000e000ff097b82 */ /* 0x000e620000000800 */
[----:B------:R-:W2:Y:S07]  /*00a0*/  S2R R13, SR_TID.Y ;  /* 0x00000000000d7919 */ /* 0x000eae0000002200 */
[----:B------:R-:W3:Y:S01]  /*00b0*/  LDC.64 R4, c[0x0][0x388] ;  /* 0x0000e200ff047b82 */ /* 0x000ee20000000a00 */
[----:B-1----:R-:W-:-:S02]  /*00c0*/  IMAD R3, R9, UR4, RZ ;  /* 0x0000000409037c24 */ /* 0x002fc4000f8e02ff */
[--C-:B0-----:R-:W-:Y:S02]  /*00d0*/  IMAD R0, R7, 0x10, R6.reuse ;  /* 0x0000001007007824 */ /* 0x101fe400078e0206 */
[----:B------:R-:W-:Y:S02]  /*00e0*/  IMAD R2, R3, 0x10, R6 ;  /* 0x0000001003027824 */ /* 0x000fe400078e0206 */
[CC--:B--2---:R-:W-:Y:S02]  /*00f0*/  IMAD R0, R13.reuse, R9.reuse, R0 ;  /* 0x000000090d007224 */ /* 0x0c4fe400078e0200 */
[----:B------:R-:W-:Y:S02]  /*0100*/  IMAD.SHL.U32 R7, R8, 0x10, RZ ;  /* 0x0000001008077824 */ /* 0x000fe400078e00ff */
[----:B------:R-:W-:Y:S02]  /*0110*/  IMAD R2, R13, R9, R2 ;  /* 0x000000090d027224 */ /* 0x000fe400078e0202 */
[----:B------:R-:W-:-:S02]  /*0120*/  IMAD R3, R3, 0x10, R0 ;  /* 0x0000001003037824 */ /* 0x000fc400078e0200 */
[C---:B------:R-:W-:Y:S02]  /*0130*/  IMAD R9, R7.reuse, R9, R0 ;  /* 0x0000000907097224 */ /* 0x040fe400078e0200 */
[----:B------:R-:W-:Y:S02]  /*0140*/  IMAD.IADD R7, R7, 0x1, R2 ;  /* 0x0000000107077824 */ /* 0x000fe400078e0202 */
[----:B---3--:R-:W-:-:S04]  /*0150*/  IMAD.WIDE.U32 R2, R3, 0x4, R4 ;  /* 0x0000000403027825 */ /* 0x008fc800078e0004 */
[--C-:B------:R-:W-:Y:S01]  /*0160*/  IMAD.WIDE.U32 R8, R9, 0x4, R4.reuse ;  /* 0x0000000409087825 */ /* 0x100fe200078e0004 */
[----:B------:R-:W-:Y:S03]  /*0170*/  BAR.SYNC.DEFER_BLOCKING 0x0 ;  /* 0x0000000000007b1d */ /* 0x000fe60000010000 */
[----:B------:R-:W-:-:S03]  /*0180*/  IMAD.WIDE.U32 R4, R7, 0x4, R4 ;  /* 0x0000000407047825 */ /* 0x000fc600078e0004 */
[----:B------:R-:W2:Y:S04]  /*0190*/  LDG.E R7, desc[UR8][R2.64] ;  /* 0x0000000802077981 */ /* 0x000ea8000c1e1900 */
[----:B------:R-:W3:Y:S04]  /*01a0*/  LDG.E R11, desc[UR8][R4.64] ;  /* 0x00000008040b7981 */ /* 0x000ee8000c1e1900 */
[----:B------:R0:W4:Y:S01]  /*01b0*/  LDG.E R8, desc[UR8][R8.64] ;  /* 0x0000000808087981 */ /* 0x000122000c1e1900 */
[----:B------:R-:W1:Y:S01]  /*01c0*/  S2UR UR7, SR_CgaCtaId ;  /* 0x00000000000779c3 */ /* 0x000e620000008800 */
[----:B------:R-:W-:Y:S01]  /*01d0*/  UMOV UR4, 0x400 ;  /* 0x0000040000047882 */ /* 0x000fe20000000000 */
[----:B------:R-:W-:Y:S01]  /*01e0*/  LEA R10, R13, R6, 0x4 ;  /* 0x000000060d0a7211 */ /* 0x000fe200078e20ff */
[----:B------:R-:W-:-:S02]  /*01f0*/  UIADD3 UR5, UPT, UPT, UR4, 0x800, URZ ;  /* 0x0000080004057890 */ /* 0x000fc4000fffe0ff */
[----:B------:R-:W-:Y:S02]  /*0200*/  UIADD3 UR6, UPT, UPT, UR4, 0x400, URZ ;  /* 0x0000040004067890 */ /* 0x000fe4000fffe0ff */
[----:B-1----:R-:W-:Y:S02]  /*0210*/  ULEA UR5, UR7, UR5, 0x18 ;  /* 0x0000000507057291 */ /* 0x002fe4000f8ec0ff */
[----:B------:R-:W-:Y:S02]  /*0220*/  ULEA UR4, UR7, UR4, 0x18 ;  /* 0x0000000407047291 */ /* 0x000fe4000f8ec0ff */
[----:B------:R-:W-:Y:S02]  /*0230*/  ULEA UR6, UR7, UR6, 0x18 ;  /* 0x0000000607067291 */ /* 0x000fe4000f8ec0ff */
[C---:B------:R-:W-:Y:S02]  /*0240*/  LEA R0, R10.reuse, UR5, 0x2 ;  /* 0x000000050a007c11 */ /* 0x040fe4000f8e10ff */
[----:B------:R-:W-:-:S02]  /*0250*/  LEA R12, R10, UR4, 0x2 ;  /* 0x000000040a0c7c11 */ /* 0x000fc4000f8e10ff */
[----:B0-----:R-:W-:Y:S02]  /*0260*/  LEA R9, R10, UR6, 0x2 ;  /* 0x000000060a097c11 */ /* 0x001fe4000f8e10ff */
[----:B------:R-:W-:Y:S02]  /*0270*/  LEA R4, R13, UR4, 0x6 ;  /* 0x000000040d047c11 */ /* 0x000fe4000f8e30ff */
        /* <DEDUP_REMOVED lines=121> */
.L_x_3:
        /* <DEDUP_REMOVED lines=15> */
.L_x_9:


//--------------------- .text._Z34floyd_warshall_block_kernel_phase2iiPi --------------------------
	.section	.text._Z34floyd_warshall_block_kernel_phase2iiPi,"ax",@progbits
	.align	128
        .global         _Z34floyd_warshall_block_kernel_phase2iiPi
        .type           _Z34floyd_warshall_block_kernel_phase2iiPi,@function
        .size           _Z34floyd_warshall_block_kernel_phase2iiPi,(.L_x_10 - _Z34floyd_warshall_block_kernel_phase2iiPi)
        .other          _Z34floyd_warshall_block_kernel_phase2iiPi,@"STO_CUDA_ENTRY STV_DEFAULT"
_Z34floyd_warshall_block_kernel_phase2iiPi:
.text._Z34floyd_warshall_block_kernel_phase2iiPi:
[----:B------:R-:W-:Y:S08]  /*0000*/  LDC R1, c[0x0][0x37c] ;  /* 0x0000df00ff017b82 */ /* 0x000ff00000000800 */
[----:B------:R-:W0:Y:S08]  /*0010*/  S2UR UR4, SR_CTAID.X ;  /* 0x00000000000479c3 */ /* 0x000e300000002500 */
[----:B------:R-:W0:Y:S02]  /*0020*/  LDC R11, c[0x0][0x384] ;  /* 0x0000e100ff0b7b82 */ /* 0x000e240000000800 */
[----:B0-----:R-:W-:-:S13]  /*0030*/  ISETP.NE.AND P0, PT, R11, UR4, PT ;  /* 0x000000040b007c0c */ /* 0x001fda000bf05270 */
[----:B------:R-:W-:Y:S05]  /*0040*/  @!P0 EXIT ;  /* 0x000000000000894d */ /* 0x000fea0003800000 */
[----:B------:R-:W0:Y:S01]  /*0050*/  S2R R0, SR_TID.X ;  /* 0x0000000000007919 */ /* 0x000e220000002100 */
[----:B------:R-:W0:Y:S01]  /*0060*/  LDC R10, c[0x0][0x380] ;  /* 0x0000e000ff0a7b82 */ /* 0x000e220000000800 */
[----:B------:R-:W-:Y:S01]  /*0070*/  USHF.L.U32 UR4, UR4, 0x4, URZ ;  /* 0x0000000404047899 */ /* 0x000fe200080006ff */
[----:B------:R-:W-:Y:S01]  /*0080*/  IMAD.SHL.U32 R11, R11, 0x10, RZ ;  /* 0x000000100b0b7824 */ /* 0x000fe200078e00ff */
[----:B------:R-:W1:Y:S01]  /*0090*/  S2R R9, SR_TID.Y ;  /* 0x0000000000097919 */ /* 0x000e620000002200 */
[----:B------:R-:W2:Y:S04]  /*00a0*/  LDCU.64 UR10, c[0x0][0x358] ;  /* 0x00006b00ff0a77ac */ /* 0x000ea80008000a00 */
[----:B------:R-:W3:Y:S01]  /*00b0*/  LDC.64 R2, c[0x0][0x388] ;  /* 0x0000e200ff027b82 */ /* 0x000ee20000000a00 */
[----:B0-----:R-:W-:-:S02]  /*00c0*/  IMAD R4, R10, UR4, R0 ;  /* 0x000000040a047c24 */ /* 0x001fc4000f8e0200 */
[CC--:B-1----:R-:W-:Y:S02]  /*00d0*/  IMAD R8, R9.reuse, R10.reuse, R0 ;  /* 0x0000000a09087224 */ /* 0x0c2fe400078e0200 */
[-C--:B------:R-:W-:Y:S02]  /*00e0*/  IMAD R4, R9, R10.reuse, R4 ;  /* 0x0000000a09047224 */ /* 0x080fe400078e0204 */
[C---:B------:R-:W-:Y:S02]  /*00f0*/  IMAD.IADD R6, R11.reuse, 0x1, R8 ;  /* 0x000000010b067824 */ /* 0x040fe400078e0208 */
[C---:B------:R-:W-:Y:S02]  /*0100*/  IMAD.IADD R5, R11.reuse, 0x1, R4 ;  /* 0x000000010b057824 */ /* 0x040fe400078e0204 */
[----:B------:R-:W-:Y:S02]  /*0110*/  IMAD R7, R11, R10, R6 ;  /* 0x0000000a0b077224 */ /* 0x000fe400078e0206 */
[--C-:B---3--:R-:W-:Y:S01]  /*0120*/  IMAD.WIDE.U32 R4, R5, 0x4, R2.reuse ;  /* 0x0000000405047825 */ /* 0x108fe200078e0002 */
[----:B------:R-:W-:Y:S03]  /*0130*/  BAR.SYNC.DEFER_BLOCKING 0x0 ;  /* 0x0000000000007b1d */ /* 0x000fe60000010000 */
[----:B------:R-:W-:-:S03]  /*0140*/  IMAD.WIDE.U32 R6, R7, 0x4, R2 ;  /* 0x0000000407067825 */ /* 0x000fc600078e0002 */
[----:B--2---:R-:W2:Y:S04]  /*0150*/  LDG.E R17, desc[UR10][R4.64] ;  /* 0x0000000a04117981 */ /* 0x004ea8000c1e1900 */
[----:B------:R-:W3:Y:S01]  /*0160*/  LDG.E R16, desc[UR10][R6.64] ;  /* 0x0000000a06107981 */ /* 0x000ee2000c1e1900 */
[----:B------:R-:W0:Y:S01]  /*0170*/  S2UR UR8, SR_CgaCtaId ;  /* 0x00000000000879c3 */ /* 0x000e220000008800 */
[----:B------:R-:W-:Y:S01]  /*0180*/  UMOV UR5, 0x400 ;  /* 0x0000040000057882 */ /* 0x000fe20000000000 */
[----:B------:R-:W-:Y:S01]  /*0190*/  IMAD R13, R9, 0x10, R0 ;  /* 0x00000010090d7824 */ /* 0x000fe200078e0200 */
[----:B------:R-:W-:Y:S01]  /*01a0*/  UIADD3 UR6, UPT, UPT, UR5, 0x800, URZ ;  /* 0x0000080005067890 */ /* 0x000fe2000fffe0ff */
[----:B------:R-:W-:Y:S01]  /*01b0*/  VIADD R8, R8, UR4 ;  /* 0x0000000408087c36 */ /* 0x000fe20008000000 */
[----:B------:R-:W-:-:S03]  /*01c0*/  UIADD3 UR7, UPT, UPT, UR5, 0x400, URZ ;  /* 0x0000040005077890 */ /* 0x000fc6000fffe0ff */
[----:B------:R-:W-:-:S04]  /*01d0*/  IMAD R11, R11, R10, R8 ;  /* 0x0000000a0b0b7224 */ /* 0x000fc800078e0208 */
[----:B------:R-:W-:Y:S01]  /*01e0*/  IMAD.WIDE.U32 R2, R11, 0x4, R2 ;  /* 0x000000040b027825 */ /* 0x000fe200078e0002 */
        /* <DEDUP_REMOVED lines=123> */
[----:B0-----:R-:W-:Y:S04]  /*09a0*/  STG.E desc[UR10][R4.64], R17 ;  /* 0x0000001104007986 */ /* 0x001fe8000c10190a */
[----:B------:R-:W2:Y:S04]  /*09b0*/  LDG.E R11, desc[UR10][R2.64] ;  /* 0x0000000a020b7981 */ /* 0x000ea8000c1e1900 */
[----:B------:R-:W3:Y:S01]  /*09c0*/  LDG.E R6, desc[UR10][R6.64] ;  /* 0x0000000a06067981 */ /* 0x000ee2000c1e1900 */
[----:B------:R-:W-:Y:S01]  /*09d0*/  ULEA UR5, UR8, UR5, 0x18 ;  /* 0x0000000508057291 */ /* 0x000fe2000f8ec0ff */
[----:B------:R-:W-:-:S05]  /*09e0*/  LEA R0, R0, UR6, 0x2 ;  /* 0x0000000600007c11 */ /* 0x000fca000f8e10ff */
        /* <DEDUP_REMOVED lines=121> */
.L_x_4:
        /* <DEDUP_REMOVED lines=16> */
.L_x_10:


//--------------------- .text._Z34floyd_warshall_block_kernel_phase1iiPi --------------------------
	.section	.text._Z34floyd_warshall_block_kernel_phase1iiPi,"ax",@progbits
	.align	128
        .global         _Z34floyd_warshall_block_kernel_phase1iiPi
        .type           _Z34floyd_warshall_block_kernel_phase1iiPi,@function
        .size           _Z34floyd_warshall_block_kernel_phase1iiPi,(.L_x_11 - _Z34floyd_warshall_block_kernel_phase1iiPi)
        .other          _Z34floyd_warshall_block_kernel_phase1iiPi,@"STO_CUDA_ENTRY STV_DEFAULT"
_Z34floyd_warshall_block_kernel_phase1iiPi:
.text._Z34floyd_warshall_block_kernel_phase1iiPi:
        /* <DEDUP_REMOVED lines=9> */
[----:B---3--:R-:W-:Y:S01]  /*0090*/  IMAD.WIDE.U32 R2, R5, 0x4, R2 ;  /* 0x0000000405027825 */ /* 0x008fe200078e0002 */
        /* <DEDUP_REMOVED lines=127> */
.L_x_5:
        /* <DEDUP_REMOVED lines=15> */
.L_x_11:


//--------------------- .nv.shared._Z18block_fw_p3_kernelPiii --------------------------
	.section	.nv.shared._Z18block_fw_p3_kernelPiii,"aw",@nobits
	.sectionflags	@""
	.align	4
.nv.shared._Z18block_fw_p3_kernelPiii:
	.zero		4096


//--------------------- .nv.shared.reserved.0     --------------------------
	.section	.nv.shared.reserved.0,"aw",@nobits
	.weak		__nv_reservedSMEM_offset_0_alias
	.size		__nv_reservedSMEM_offset_0_alias, 0, 64
	.other		__nv_reservedSMEM_offset_0_alias,@"STO_CUDA_RESERVED_SHARED STV_DEFAULT"
__nv_reservedSMEM_offset_0_alias:
	.zero		0
	.zero		64


//--------------------- .nv.shared._Z18block_fw_p2_kernelPiii --------------------------
	.section	.nv.shared._Z18block_fw_p2_kernelPiii,"aw",@nobits
	.sectionflags	@""
	.align	4
.nv.shared._Z18block_fw_p2_kernelPiii:
	.zero		4096


//--------------------- .nv.shared._Z18block_fw_p1_kernelPiii --------------------------
	.section	.nv.shared._Z18block_fw_p1_kernelPiii,"aw",@nobits
	.sectionflags	@""
	.align	4
.nv.shared._Z18block_fw_p1_kernelPiii:
	.zero		2048


//--------------------- .nv.shared._Z34floyd_warshall_block_kernel_phase3iiPi --------------------------
	.section	.nv.shared._Z34floyd_warshall_block_kernel_phase3iiPi,"aw",@nobits
	.sectionflags	@""
	.align	4
.nv.shared._Z34floyd_warshall_block_kernel_phase3iiPi:
	.zero		4096


//--------------------- .nv.shared._Z34floyd_warshall_block_kernel_phase2iiPi --------------------------
	.section	.nv.shared._Z34floyd_warshall_block_kernel_phase2iiPi,"aw",@nobits
	.sectionflags	@""
	.align	4
.nv.shared._Z34floyd_warshall_block_kernel_phase2iiPi:
	.zero		4096


//--------------------- .nv.shared._Z34floyd_warshall_block_kernel_phase1iiPi --------------------------
	.section	.nv.shared._Z34floyd_warshall_block_kernel_phase1iiPi,"aw",@nobits
	.sectionflags	@""
	.align	4
.nv.shared._Z34floyd_warshall_block_kernel_phase1iiPi:
	.zero		2048


//--------------------- .nv.constant0._Z18block_fw_p3_kernelPiii --------------------------
	.section	.nv.constant0._Z18block_fw_p3_kernelPiii,"a",@progbits
	.sectionflags	@""
	.align	4
.nv.constant0._Z18block_fw_p3_kernelPiii:
	.zero		912


//--------------------- .nv.constant0._Z18block_fw_p2_kernelPiii --------------------------
	.section	.nv.constant0._Z18block_fw_p2_kernelPiii,"a",@progbits
	.sectionflags	@""
	.align	4
.nv.constant0._Z18block_fw_p2_kernelPiii:
	.zero		912


//--------------------- .nv.constant0._Z18block_fw_p1_kernelPiii --------------------------
	.section	.nv.constant0._Z18block_fw_p1_kernelPiii,"a",@progbits
	.sectionflags	@""
	.align	4
.nv.constant0._Z18block_fw_p1_kernelPiii:
	.zero		912


//--------------------- .nv.constant0._Z34floyd_warshall_block_kernel_phase3iiPi --------------------------
	.section	.nv.constant0._Z34floyd_warshall_block_kernel_phase3iiPi,"a",@progbits
	.sectionflags	@""
	.align	4
.nv.constant0._Z34floyd_warshall_block_kernel_phase3iiPi:
	.zero		912


//--------------------- .nv.constant0._Z34floyd_warshall_block_kernel_phase2iiPi --------------------------
	.section	.nv.constant0._Z34floyd_warshall_block_kernel_phase2iiPi,"a",@progbits
	.sectionflags	@""
	.align	4
.nv.constant0._Z34floyd_warshall_block_kernel_phase2iiPi:
	.zero		912


//--------------------- .nv.constant0._Z34floyd_warshall_block_kernel_phase1iiPi --------------------------
	.section	.nv.constant0._Z34floyd_warshall_block_kernel_phase1iiPi,"a",@progbits
	.sectionflags	@""
	.align	4
.nv.constant0._Z34floyd_warshall_block_kernel_phase1iiPi:
	.zero		912


//--------------------- SYMBOLS --------------------------

	.type		.nv.reservedSmem.offset0,@object
	.size		.nv.reservedSmem.offset0,0x4
	.type		.nv.reservedSmem.cap,@object
	.size		.nv.reservedSmem.cap,0x4
